//
// Generated by NVIDIA NVVM Compiler
//
// Compiler Build ID: CL-36424714
// Cuda compilation tools, release 13.0, V13.0.88
// Based on NVVM 20.0.0
//

.version 9.0
.target sm_100
.address_size 64

	// .globl	wallpaperShader
.global .align 4 .b8 __cudart_i2opi_f[24] = {65, 144, 67, 60, 153, 149, 98, 219, 192, 221, 52, 245, 209, 87, 39, 252, 41, 21, 68, 78, 110, 131, 249, 162};

.visible .entry wallpaperShader(
	.param .u64 .ptr .align 1 wallpaperShader_param_0,
	.param .u32 wallpaperShader_param_1,
	.param .u32 wallpaperShader_param_2,
	.param .f32 wallpaperShader_param_3,
	.param .f32 wallpaperShader_param_4,
	.param .f32 wallpaperShader_param_5,
	.param .u64 .ptr .align 1 wallpaperShader_param_6,
	.param .u32 wallpaperShader_param_7
)
{
	.local .align 4 .b8 	__local_depot0[28];
	.reg .b64 	%SP;
	.reg .b64 	%SPL;
	.reg .pred 	%p<20>;
	.reg .b32 	%r<92>;
	.reg .b32 	%f<78>;
	.reg .b64 	%rd<43>;
	.reg .b64 	%fd<5>;

	mov.u64 	%SPL, __local_depot0;
	ld.param.u64 	%rd16, [wallpaperShader_param_0];
	ld.param.u32 	%r31, [wallpaperShader_param_1];
	ld.param.u32 	%r33, [wallpaperShader_param_2];
	ld.param.f32 	%f14, [wallpaperShader_param_3];
	ld.param.f32 	%f15, [wallpaperShader_param_4];
	ld.param.f32 	%f16, [wallpaperShader_param_5];
	add.u64 	%rd1, %SPL, 0;
	mov.u32 	%r34, %ctaid.x;
	mov.u32 	%r35, %ntid.x;
	mov.u32 	%r36, %tid.x;
	mad.lo.s32 	%r1, %r34, %r35, %r36;
	mov.u32 	%r37, %ctaid.y;
	mov.u32 	%r38, %ntid.y;
	mov.u32 	%r39, %tid.y;
	mad.lo.s32 	%r40, %r37, %r38, %r39;
	setp.ge.s32 	%p1, %r1, %r31;
	setp.ge.s32 	%p2, %r40, %r33;
	or.pred  	%p3, %p1, %p2;
	@%p3 bra 	$L__BB0_18;
	mul.f32 	%f1, %f14, 0f3E4CCCCD;
	mul.f32 	%f17, %f1, 0f3F22F983;
	cvt.rni.s32.f32 	%r87, %f17;
	cvt.rn.f32.s32 	%f18, %r87;
	fma.rn.f32 	%f19, %f18, 0fBFC90FDA, %f1;
	fma.rn.f32 	%f20, %f18, 0fB3A22168, %f19;
	fma.rn.f32 	%f76, %f18, 0fA7C234C5, %f20;
	abs.f32 	%f3, %f1;
	setp.ltu.f32 	%p4, %f3, 0f47CE4780;
	@%p4 bra 	$L__BB0_9;
	setp.neu.f32 	%p5, %f3, 0f7F800000;
	@%p5 bra 	$L__BB0_4;
	mov.f32 	%f23, 0f00000000;
	mul.rn.f32 	%f76, %f1, %f23;
	mov.b32 	%r87, 0;
	bra.uni 	$L__BB0_9;
$L__BB0_4:
	mov.b32 	%r4, %f1;
	shl.b32 	%r42, %r4, 8;
	or.b32  	%r5, %r42, -2147483648;
	mov.b64 	%rd39, 0;
	mov.b32 	%r84, 0;
	mov.u64 	%rd37, __cudart_i2opi_f;
	mov.u64 	%rd38, %rd1;
$L__BB0_5:
	.pragma "nounroll";
	ld.global.nc.u32 	%r43, [%rd37];
	mad.wide.u32 	%rd20, %r43, %r5, %rd39;
	shr.u64 	%rd39, %rd20, 32;
	st.local.u32 	[%rd38], %rd20;
	add.s32 	%r84, %r84, 1;
	add.s64 	%rd38, %rd38, 4;
	add.s64 	%rd37, %rd37, 4;
	setp.ne.s32 	%p6, %r84, 6;
	@%p6 bra 	$L__BB0_5;
	shr.u32 	%r44, %r4, 23;
	st.local.u32 	[%rd1+24], %rd39;
	and.b32  	%r8, %r44, 31;
	and.b32  	%r45, %r44, 224;
	add.s32 	%r46, %r45, -128;
	shr.u32 	%r47, %r46, 5;
	mul.wide.u32 	%rd21, %r47, 4;
	sub.s64 	%rd8, %rd1, %rd21;
	ld.local.u32 	%r85, [%rd8+24];
	ld.local.u32 	%r86, [%rd8+20];
	setp.eq.s32 	%p7, %r8, 0;
	@%p7 bra 	$L__BB0_8;
	shf.l.wrap.b32 	%r85, %r86, %r85, %r8;
	ld.local.u32 	%r48, [%rd8+16];
	shf.l.wrap.b32 	%r86, %r48, %r86, %r8;
$L__BB0_8:
	shr.u32 	%r49, %r85, 30;
	shf.l.wrap.b32 	%r50, %r86, %r85, 2;
	shl.b32 	%r51, %r86, 2;
	shr.u32 	%r52, %r50, 31;
	add.s32 	%r53, %r52, %r49;
	neg.s32 	%r54, %r53;
	setp.lt.s32 	%p8, %r4, 0;
	selp.b32 	%r87, %r54, %r53, %p8;
	xor.b32  	%r55, %r50, %r4;
	shr.s32 	%r56, %r50, 31;
	xor.b32  	%r57, %r56, %r50;
	xor.b32  	%r58, %r56, %r51;
	cvt.u64.u32 	%rd22, %r57;
	shl.b64 	%rd23, %rd22, 32;
	cvt.u64.u32 	%rd24, %r58;
	or.b64  	%rd25, %rd23, %rd24;
	cvt.rn.f64.s64 	%fd1, %rd25;
	mul.f64 	%fd2, %fd1, 0d3BF921FB54442D19;
	cvt.rn.f32.f64 	%f21, %fd2;
	neg.f32 	%f22, %f21;
	setp.lt.s32 	%p9, %r55, 0;
	selp.f32 	%f76, %f22, %f21, %p9;
$L__BB0_9:
	mul.rn.f32 	%f24, %f76, %f76;
	and.b32  	%r60, %r87, 1;
	setp.eq.b32 	%p10, %r60, 1;
	selp.f32 	%f25, 0f3F800000, %f76, %p10;
	fma.rn.f32 	%f26, %f24, %f25, 0f00000000;
	fma.rn.f32 	%f27, %f24, 0f37CBAC00, 0fBAB607ED;
	selp.f32 	%f28, %f27, 0fB94D4153, %p10;
	selp.f32 	%f29, 0f3D2AAABB, 0f3C0885E4, %p10;
	fma.rn.f32 	%f30, %f28, %f24, %f29;
	selp.f32 	%f31, 0fBEFFFFFF, 0fBE2AAAA8, %p10;
	fma.rn.f32 	%f32, %f30, %f24, %f31;
	fma.rn.f32 	%f33, %f32, %f26, %f25;
	and.b32  	%r61, %r87, 2;
	setp.eq.s32 	%p11, %r61, 0;
	mov.f32 	%f34, 0f00000000;
	sub.f32 	%f35, %f34, %f33;
	selp.f32 	%f36, %f33, %f35, %p11;
	fma.rn.f32 	%f7, %f36, 0f3F000000, 0f3F000000;
	fma.rn.f32 	%f8, %f14, 0f3DCCCCCD, 0f40000000;
	mul.f32 	%f37, %f8, 0f3F22F983;
	cvt.rni.s32.f32 	%r91, %f37;
	cvt.rn.f32.s32 	%f38, %r91;
	fma.rn.f32 	%f39, %f38, 0fBFC90FDA, %f8;
	fma.rn.f32 	%f40, %f38, 0fB3A22168, %f39;
	fma.rn.f32 	%f77, %f38, 0fA7C234C5, %f40;
	abs.f32 	%f10, %f8;
	setp.ltu.f32 	%p12, %f10, 0f47CE4780;
	@%p12 bra 	$L__BB0_17;
	setp.neu.f32 	%p13, %f10, 0f7F800000;
	@%p13 bra 	$L__BB0_12;
	mov.f32 	%f43, 0f00000000;
	mul.rn.f32 	%f77, %f8, %f43;
	mov.b32 	%r91, 0;
	bra.uni 	$L__BB0_17;
$L__BB0_12:
	mov.b32 	%r18, %f8;
	shl.b32 	%r63, %r18, 8;
	or.b32  	%r19, %r63, -2147483648;
	mov.b64 	%rd42, 0;
	mov.b32 	%r88, 0;
	mov.u64 	%rd40, __cudart_i2opi_f;
	mov.u64 	%rd41, %rd1;
$L__BB0_13:
	.pragma "nounroll";
	ld.global.nc.u32 	%r64, [%rd40];
	mad.wide.u32 	%rd28, %r64, %r19, %rd42;
	shr.u64 	%rd42, %rd28, 32;
	st.local.u32 	[%rd41], %rd28;
	add.s32 	%r88, %r88, 1;
	add.s64 	%rd41, %rd41, 4;
	add.s64 	%rd40, %rd40, 4;
	setp.ne.s32 	%p14, %r88, 6;
	@%p14 bra 	$L__BB0_13;
	shr.u32 	%r65, %r18, 23;
	st.local.u32 	[%rd1+24], %rd42;
	and.b32  	%r22, %r65, 31;
	and.b32  	%r66, %r65, 224;
	add.s32 	%r67, %r66, -128;
	shr.u32 	%r68, %r67, 5;
	mul.wide.u32 	%rd29, %r68, 4;
	sub.s64 	%rd15, %rd1, %rd29;
	ld.local.u32 	%r89, [%rd15+24];
	ld.local.u32 	%r90, [%rd15+20];
	setp.eq.s32 	%p15, %r22, 0;
	@%p15 bra 	$L__BB0_16;
	shf.l.wrap.b32 	%r89, %r90, %r89, %r22;
	ld.local.u32 	%r69, [%rd15+16];
	shf.l.wrap.b32 	%r90, %r69, %r90, %r22;
$L__BB0_16:
	shr.u32 	%r70, %r89, 30;
	shf.l.wrap.b32 	%r71, %r90, %r89, 2;
	shl.b32 	%r72, %r90, 2;
	shr.u32 	%r73, %r71, 31;
	add.s32 	%r74, %r73, %r70;
	neg.s32 	%r75, %r74;
	setp.lt.s32 	%p16, %r18, 0;
	selp.b32 	%r91, %r75, %r74, %p16;
	xor.b32  	%r76, %r71, %r18;
	shr.s32 	%r77, %r71, 31;
	xor.b32  	%r78, %r77, %r71;
	xor.b32  	%r79, %r77, %r72;
	cvt.u64.u32 	%rd30, %r78;
	shl.b64 	%rd31, %rd30, 32;
	cvt.u64.u32 	%rd32, %r79;
	or.b64  	%rd33, %rd31, %rd32;
	cvt.rn.f64.s64 	%fd3, %rd33;
	mul.f64 	%fd4, %fd3, 0d3BF921FB54442D19;
	cvt.rn.f32.f64 	%f41, %fd4;
	neg.f32 	%f42, %f41;
	setp.lt.s32 	%p17, %r76, 0;
	selp.f32 	%f77, %f42, %f41, %p17;
$L__BB0_17:
	mul.rn.f32 	%f44, %f77, %f77;
	and.b32  	%r81, %r91, 1;
	setp.eq.b32 	%p18, %r81, 1;
	selp.f32 	%f45, 0f3F800000, %f77, %p18;
	fma.rn.f32 	%f46, %f44, %f45, 0f00000000;
	fma.rn.f32 	%f47, %f44, 0f37CBAC00, 0fBAB607ED;
	selp.f32 	%f48, %f47, 0fB94D4153, %p18;
	selp.f32 	%f49, 0f3D2AAABB, 0f3C0885E4, %p18;
	fma.rn.f32 	%f50, %f48, %f44, %f49;
	selp.f32 	%f51, 0fBEFFFFFF, 0fBE2AAAA8, %p18;
	fma.rn.f32 	%f52, %f50, %f44, %f51;
	fma.rn.f32 	%f53, %f52, %f46, %f45;
	and.b32  	%r82, %r91, 2;
	setp.eq.s32 	%p19, %r82, 0;
	mov.f32 	%f54, 0f00000000;
	sub.f32 	%f55, %f54, %f53;
	selp.f32 	%f56, %f53, %f55, %p19;
	fma.rn.f32 	%f57, %f56, 0f3F000000, 0f3F000000;
	cvt.rn.f32.s32 	%f58, %r31;
	cvt.rn.f32.s32 	%f59, %r1;
	div.rn.f32 	%f60, %f59, %f58;
	sub.f32 	%f61, %f60, %f15;
	cvt.rn.f32.u32 	%f62, %r33;
	cvt.rn.f32.u32 	%f63, %r40;
	div.rn.f32 	%f64, %f63, %f62;
	sub.f32 	%f65, %f64, %f16;
	mul.f32 	%f66, %f65, %f65;
	fma.rn.f32 	%f67, %f61, %f61, %f66;
	sqrt.rn.f32 	%f68, %f67;
	fma.rn.f32 	%f69, %f68, 0f3F000000, 0f3C23D70A;
	mov.f32 	%f70, 0f3DCCCCCD;
	div.rn.f32 	%f71, %f70, %f69;
	fma.rn.f32 	%f72, %f71, 0f3F000000, %f7;
	fma.rn.f32 	%f73, %f71, 0f3E99999A, %f57;
	fma.rn.f32 	%f74, %f71, 0f3F333333, 0f3F333333;
	mad.lo.s32 	%r83, %r31, %r40, %r1;
	cvta.to.global.u64 	%rd34, %rd16;
	mul.wide.s32 	%rd35, %r83, 16;
	add.s64 	%rd36, %rd34, %rd35;
	mov.f32 	%f75, 0f3F800000;
	st.global.v4.f32 	[%rd36], {%f72, %f73, %f74, %f75};
$L__BB0_18:
	ret;

}


// ===== COMPILED SASS (sm_100) =====

	.target	sm_100

	.elftype	@"ET_EXEC"


//--------------------- .note.nv.tkinfo           --------------------------
	.section	.note.nv.tkinfo,"",@"SHT_NOTE"
	.sectionflags	@"SHF_NOTE_NV_TKINFO"
	.tkinfo
        /*0018*/ 	.word	0x00000002
        /*0030*/ 	.string	""
        /*0030*/ 	.string	"ptxas"
        /*0030*/ 	.string	"Cuda compilation tools, release 13.0, V13.0.88"
        /*0030*/ 	.string	"Build cuda_13.0.r13.0/compiler.36424714_0"
        /*0030*/ 	.string	"-arch sm_100 -m 64 "



//--------------------- .note.nv.cuinfo           --------------------------
	.section	.note.nv.cuinfo,"",@"SHT_NOTE"
	.sectionflags	@"SHF_NOTE_NV_CUINFO"
        /*0018*/ 	.short	0x0002
        /*001a*/ 	.short	0x0064
        /*001c*/ 	.short	0x0082
	.zero		2


//--------------------- .nv.info                  --------------------------
	.section	.nv.info,"",@"SHT_CUDA_INFO"
	.align	4


	//----- nvinfo : EIATTR_REGCOUNT
	.align		4
        /*0000*/ 	.byte	0x04, 0x2f
        /*0002*/ 	.short	(.L_2 - .L_1)
	.align		4
.L_1:
        /*0004*/ 	.word	index@(wallpaperShader)
        /*0008*/ 	.word	0x00000019


	//----- nvinfo : EIATTR_FRAME_SIZE
	.align		4
.L_2:
        /*000c*/ 	.byte	0x04, 0x11
        /*000e*/ 	.short	(.L_4 - .L_3)
	.align		4
.L_3:
        /*0010*/ 	.word	index@($__internal_1_$__cuda_sm3x_div_rn_noftz_f32_slowpath)
        /*0014*/ 	.word	0x00000000


	//----- nvinfo : EIATTR_FRAME_SIZE
	.align		4
.L_4:
        /*0018*/ 	.byte	0x04, 0x11
        /*001a*/ 	.short	(.L_6 - .L_5)
	.align		4
.L_5:
        /*001c*/ 	.word	index@($__internal_0_$__cuda_sm20_sqrt_rn_f32_slowpath)
        /*0020*/ 	.word	0x00000000


	//----- nvinfo : EIATTR_FRAME_SIZE
	.align		4
.L_6:
        /*0024*/ 	.byte	0x04, 0x11
        /*0026*/ 	.short	(.L_8 - .L_7)
	.align		4
.L_7:
        /*0028*/ 	.word	index@(wallpaperShader)
        /*002c*/ 	.word	0x00000000


	//----- nvinfo : EIATTR_MIN_STACK_SIZE
	.align		4
.L_8:
        /*0030*/ 	.byte	0x04, 0x12
        /*0032*/ 	.short	(.L_10 - .L_9)
	.align		4
.L_9:
        /*0034*/ 	.word	index@(wallpaperShader)
        /*0038*/ 	.word	0x00000000
.L_10:


//--------------------- .nv.compat                --------------------------
	.section	.nv.compat,"",@"SHT_CUDA_COMPAT_INFO"
	.align	4
        /*0000*/ 	.byte	0x02, 0x09, 0x00, 0x00, 0x02, 0x02, 0x01, 0x00, 0x02, 0x05, 0x05, 0x00, 0x03, 0x07, 0x01, 0x01
        /*0010*/ 	.byte	0x02, 0x03, 0x00, 0x00, 0x02, 0x06, 0x01, 0x00, 0x04, 0x0b, 0x08, 0x00, 0x01, 0x00, 0x00, 0x00
        /*0020*/ 	.byte	0x00, 0x00, 0x00, 0x00


//--------------------- .nv.info.wallpaperShader  --------------------------
	.section	.nv.info.wallpaperShader,"",@"SHT_CUDA_INFO"
	.sectionflags	@""
	.align	4


	//----- nvinfo : EIATTR_CUDA_API_VERSION
	.align		4
        /*0000*/ 	.byte	0x04, 0x37
        /*0002*/ 	.short	(.L_12 - .L_11)
.L_11:
        /*0004*/ 	.word	0x00000082


	//----- nvinfo : EIATTR_KPARAM_INFO
	.align		4
.L_12:
        /*0008*/ 	.byte	0x04, 0x17
        /*000a*/ 	.short	(.L_14 - .L_13)
.L_13:
        /*000c*/ 	.word	0x00000000
        /*0010*/ 	.short	0x0007
        /*0012*/ 	.short	0x0028
        /*0014*/ 	.byte	0x00, 0xf0, 0x11, 0x00


	//----- nvinfo : EIATTR_KPARAM_INFO
	.align		4
.L_14:
        /*0018*/ 	.byte	0x04, 0x17
        /*001a*/ 	.short	(.L_16 - .L_15)
.L_15:
        /*001c*/ 	.word	0x00000000
        /*0020*/ 	.short	0x0006
        /*0022*/ 	.short	0x0020
        /*0024*/ 	.byte	0x00, 0xf5, 0x21, 0x00


	//----- nvinfo : EIATTR_KPARAM_INFO
	.align		4
.L_16:
        /*0028*/ 	.byte	0x04, 0x17
        /*002a*/ 	.short	(.L_18 - .L_17)
.L_17:
        /*002c*/ 	.word	0x00000000
        /*0030*/ 	.short	0x0005
        /*0032*/ 	.short	0x0018
        /*0034*/ 	.byte	0x00, 0xf0, 0x11, 0x00


	//----- nvinfo : EIATTR_KPARAM_INFO
	.align		4
.L_18:
        /*0038*/ 	.byte	0x04, 0x17
        /*003a*/ 	.short	(.L_20 - .L_19)
.L_19:
        /*003c*/ 	.word	0x00000000
        /*0040*/ 	.short	0x0004
        /*0042*/ 	.short	0x0014
        /*0044*/ 	.byte	0x00, 0xf0, 0x11, 0x00


	//----- nvinfo : EIATTR_KPARAM_INFO
	.align		4
.L_20:
        /*0048*/ 	.byte	0x04, 0x17
        /*004a*/ 	.short	(.L_22 - .L_21)
.L_21:
        /*004c*/ 	.word	0x00000000
        /*0050*/ 	.short	0x0003
        /*0052*/ 	.short	0x0010
        /*0054*/ 	.byte	0x00, 0xf0, 0x11, 0x00


	//----- nvinfo : EIATTR_KPARAM_INFO
	.align		4
.L_22:
        /*0058*/ 	.byte	0x04, 0x17
        /*005a*/ 	.short	(.L_24 - .L_23)
.L_23:
        /*005c*/ 	.word	0x00000000
        /*0060*/ 	.short	0x0002
        /*0062*/ 	.short	0x000c
        /*0064*/ 	.byte	0x00, 0xf0, 0x11, 0x00


	//----- nvinfo : EIATTR_KPARAM_INFO
	.align		4
.L_24:
        /*0068*/ 	.byte	0x04, 0x17
        /*006a*/ 	.short	(.L_26 - .L_25)
.L_25:
        /*006c*/ 	.word	0x00000000
        /*0070*/ 	.short	0x0001
        /*0072*/ 	.short	0x0008
        /*0074*/ 	.byte	0x00, 0xf0, 0x11, 0x00


	//----- nvinfo : EIATTR_KPARAM_INFO
	.align		4
.L_26:
        /*0078*/ 	.byte	0x04, 0x17
        /*007a*/ 	.short	(.L_28 - .L_27)
.L_27:
        /*007c*/ 	.word	0x00000000
        /*0080*/ 	.short	0x0000
        /*0082*/ 	.short	0x0000
        /*0084*/ 	.byte	0x00, 0xf5, 0x21, 0x00


	//----- nvinfo : EIATTR_SPARSE_MMA_MASK
	.align		4
.L_28:
        /*0088*/ 	.byte	0x03, 0x50
        /*008a*/ 	.short	0x0000


	//----- nvinfo : EIATTR_MAXREG_COUNT
	.align		4
        /*008c*/ 	.byte	0x03, 0x1b
        /*008e*/ 	.short	0x00ff


	//----- nvinfo : EIATTR_MERCURY_ISA_VERSION
	.align		4
        /*0090*/ 	.byte	0x03, 0x5f
        /*0092*/ 	.short	0x0101


	//----- nvinfo : EIATTR_VRC_CTA_INIT_COUNT
	.align		4
        /*0094*/ 	.byte	0x02, 0x4a
	.zero		1
	.zero		1


	//----- nvinfo : EIATTR_EXIT_INSTR_OFFSETS
	.align		4
        /*0098*/ 	.byte	0x04, 0x1c
        /*009a*/ 	.short	(.L_30 - .L_29)


	//   ....[0]....
.L_29:
        /*009c*/ 	.word	0x000000c0


	//   ....[1]....
        /*00a0*/ 	.word	0x000014b0


	//----- nvinfo : EIATTR_CRS_STACK_SIZE
	.align		4
.L_30:
        /*00a4*/ 	.byte	0x04, 0x1e
        /*00a6*/ 	.short	(.L_32 - .L_31)
.L_31:
        /*00a8*/ 	.word	0x00000000


	//----- nvinfo : EIATTR_CBANK_PARAM_SIZE
	.align		4
.L_32:
        /*00ac*/ 	.byte	0x03, 0x19
        /*00ae*/ 	.short	0x002c


	//----- nvinfo : EIATTR_PARAM_CBANK
	.align		4
        /*00b0*/ 	.byte	0x04, 0x0a
        /*00b2*/ 	.short	(.L_34 - .L_33)
	.align		4
.L_33:
        /*00b4*/ 	.word	index@(.nv.constant0.wallpaperShader)
        /*00b8*/ 	.short	0x0380
        /*00ba*/ 	.short	0x002c


	//----- nvinfo : EIATTR_SW_WAR
	.align		4
.L_34:
        /*00bc*/ 	.byte	0x04, 0x36
        /*00be*/ 	.short	(.L_36 - .L_35)
.L_35:
        /*00c0*/ 	.word	0x00000008
.L_36:


//--------------------- .nv.callgraph             --------------------------
	.section	.nv.callgraph,"",@"SHT_CUDA_CALLGRAPH"
	.align	4
	.sectionentsize	8
	.align		4
        /*0000*/ 	.word	0x00000000
	.align		4
        /*0004*/ 	.word	0xffffffff
	.align		4
        /*0008*/ 	.word	0x00000000
	.align		4
        /*000c*/ 	.word	0xfffffffe
	.align		4
        /*0010*/ 	.word	0x00000000
	.align		4
        /*0014*/ 	.word	0xfffffffd
	.align		4
        /*0018*/ 	.word	0x00000000
	.align		4
        /*001c*/ 	.word	0xfffffffc


//--------------------- .nv.constant4             --------------------------
	.section	.nv.constant4,"a",@progbits
	.align	8
	.align		8
.nv.constant4:
        /*0000*/ 	.dword	__cudart_i2opi_f


//--------------------- .text.wallpaperShader     --------------------------
	.section	.text.wallpaperShader,"ax",@progbits
	.align	128
        .global         wallpaperShader
        .type           wallpaperShader,@function
        .size           wallpaperShader,(.L_x_29 - wallpaperShader)
        .other          wallpaperShader,@"STO_CUDA_ENTRY STV_DEFAULT"
wallpaperShader:
.text.wallpaperShader:
[----:B------:R-:W-:Y:S01]  /*0000*/  LDC R1, c[0x0][0x37c] ;  /* 0x0000df00ff017b82 */ /* 0x000fe20000000800 */
[----:B------:R-:W0:Y:S07]  /*0010*/  S2R R0, SR_TID.Y ;  /* 0x0000000000007919 */ /* 0x000e2e0000002200 */
[----:B------:R-:W1:Y:S01]  /*0020*/  LDC R4, c[0x0][0x360] ;  /* 0x0000d800ff047b82 */ /* 0x000e620000000800 */
[----:B------:R-:W2:Y:S01]  /*0030*/  LDCU.64 UR10, c[0x0][0x388] ;  /* 0x00007100ff0a77ac */ /* 0x000ea20008000a00 */
[----:B------:R-:W1:Y:S06]  /*0040*/  S2R R3, SR_TID.X ;  /* 0x0000000000037919 */ /* 0x000e6c0000002100 */
[----:B------:R-:W0:Y:S08]  /*0050*/  S2UR UR5, SR_CTAID.Y ;  /* 0x00000000000579c3 */ /* 0x000e300000002600 */
[----:B------:R-:W0:Y:S08]  /*0060*/  LDC R5, c[0x0][0x364] ;  /* 0x0000d900ff057b82 */ /* 0x000e300000000800 */
[----:B------:R-:W1:Y:S01]  /*0070*/  S2UR UR4, SR_CTAID.X ;  /* 0x00000000000479c3 */ /* 0x000e620000002500 */
[----:B0-----:R-:W-:-:S05]  /*0080*/  IMAD R5, R5, UR5, R0 ;  /* 0x0000000505057c24 */ /* 0x001fca000f8e0200 */
[----:B--2---:R-:W-:Y:S01]  /*0090*/  ISETP.GE.AND P0, PT, R5, UR11, PT ;  /* 0x0000000b05007c0c */ /* 0x004fe2000bf06270 */
[----:B-1----:R-:W-:-:S05]  /*00a0*/  IMAD R4, R4, UR4, R3 ;  /* 0x0000000404047c24 */ /* 0x002fca000f8e0203 */
[----:B------:R-:W-:-:S13]  /*00b0*/  ISETP.GE.OR P0, PT, R4, UR10, P0 ;  /* 0x0000000a04007c0c */ /* 0x000fda0008706670 */
[----:B------:R-:W-:Y:S05]  /*00c0*/  @P0 EXIT ;  /* 0x000000000000094d */ /* 0x000fea0003800000 */
[----:B------:R-:W0:Y:S01]  /*00d0*/  LDC R14, c[0x0][0x390] ;  /* 0x0000e400ff0e7b82 */ /* 0x000e220000000800 */
[----:B------:R-:W1:Y:S01]  /*00e0*/  LDCU.64 UR6, c[0x0][0x358] ;  /* 0x00006b00ff0677ac */ /* 0x000e620008000a00 */
[----:B0-----:R-:W-:-:S04]  /*00f0*/  FMUL R0, R14, 0.20000000298023223877 ;  /* 0x3e4ccccd0e007820 */ /* 0x001fc80000400000 */
[C---:B------:R-:W-:Y:S01]  /*0100*/  FMUL R3, R0.reuse, 0.63661974668502807617 ;  /* 0x3f22f98300037820 */ /* 0x040fe20000400000 */
[----:B------:R-:W-:-:S05]  /*0110*/  FSETP.GE.AND P0, PT, |R0|, 105615, PT ;  /* 0x47ce47800000780b */ /* 0x000fca0003f06200 */
[----:B------:R-:W0:Y:S02]  /*0120*/  F2I.NTZ R3, R3 ;  /* 0x0000000300037305 */ /* 0x000e240000203100 */
[----:B0-----:R-:W-:-:S05]  /*0130*/  I2FP.F32.S32 R7, R3 ;  /* 0x0000000300077245 */ /* 0x001fca0000201400 */
[----:B------:R-:W-:-:S04]  /*0140*/  FFMA R2, R7, -1.5707962512969970703, R0 ;  /* 0xbfc90fda07027823 */ /* 0x000fc80000000000 */
[----:B------:R-:W-:-:S04]  /*0150*/  FFMA R2, R7, -7.5497894158615963534e-08, R2 ;  /* 0xb3a2216807027823 */ /* 0x000fc80000000002 */
[----:B------:R-:W-:Y:S01]  /*0160*/  FFMA R6, R7, -5.3903029534742383927e-15, R2 ;  /* 0xa7c234c507067823 */ /* 0x000fe20000000002 */
[----:B-1----:R-:W-:Y:S06]  /*0170*/  @!P0 BRA `(.L_x_0) ;  /* 0x0000000400708947 */ /* 0x002fec0003800000 */
[----:B------:R-:W-:-:S13]  /*0180*/  FSETP.NEU.AND P0, PT, |R0|, +INF , PT ;  /* 0x7f8000000000780b */ /* 0x000fda0003f0d200 */
[----:B------:R-:W-:Y:S01]  /*0190*/  @!P0 FMUL R6, RZ, R0 ;  /* 0x00000000ff068220 */ /* 0x000fe20000400000 */
[----:B------:R-:W-:Y:S01]  /*01a0*/  @!P0 IMAD.MOV.U32 R3, RZ, RZ, RZ ;  /* 0x000000ffff038224 */ /* 0x000fe200078e00ff */
[----:B------:R-:W-:Y:S06]  /*01b0*/  @!P0 BRA `(.L_x_0) ;  /* 0x0000000400608947 */ /* 0x000fec0003800000 */
[----:B------:R-:W-:Y:S01]  /*01c0*/  IMAD.SHL.U32 R3, R0, 0x100, RZ ;  /* 0x0000010000037824 */ /* 0x000fe200078e00ff */
[----:B------:R-:W-:Y:S01]  /*01d0*/  CS2R R12, SRZ ;  /* 0x00000000000c7805 */ /* 0x000fe2000001ff00 */
[----:B------:R-:W-:Y:S01]  /*01e0*/  IMAD.MOV.U32 R2, RZ, RZ, RZ ;  /* 0x000000ffff027224 */ /* 0x000fe200078e00ff */
[----:B------:R-:W0:Y:S02]  /*01f0*/  LDCU.64 UR8, c[0x4][URZ] ;  /* 0x01000000ff0877ac */ /* 0x000e240008000a00 */
[----:B------:R-:W-:Y:S01]  /*0200*/  LOP3.LUT R3, R3, 0x80000000, RZ, 0xfc, !PT ;  /* 0x8000000003037812 */ /* 0x000fe200078efcff */
[----:B------:R-:W-:-:S06]  /*0210*/  UMOV UR4, URZ ;  /* 0x000000ff00047c82 */ /* 0x000fcc0008000000 */
.L_x_1:
[----:B0-----:R-:W-:Y:S01]  /*0220*/  IMAD.U32 R10, RZ, RZ, UR8 ;  /* 0x00000008ff0a7e24 */ /* 0x001fe2000f8e00ff */
[----:B------:R-:W-:-:S05]  /*0230*/  MOV R11, UR9 ;  /* 0x00000009000b7c02 */ /* 0x000fca0008000f00 */
[----:B------:R-:W2:Y:S01]  /*0240*/  LDG.E.CONSTANT R8, desc[UR6][R10.64] ;  /* 0x000000060a087981 */ /* 0x000ea2000c1e9900 */
[----:B------:R-:W-:Y:S01]  /*0250*/  UIADD3 UR4, UPT, UPT, UR4, 0x1, URZ ;  /* 0x0000000104047890 */ /* 0x000fe2000fffe0ff */
[C---:B------:R-:W-:Y:S01]  /*0260*/  ISETP.EQ.AND P0, PT, R12.reuse, RZ, PT ;  /* 0x000000ff0c00720c */ /* 0x040fe20003f02270 */
[----:B------:R-:W-:Y:S01]  /*0270*/  UIADD3 UR8, UP1, UPT, UR8, 0x4, URZ ;  /* 0x0000000408087890 */ /* 0x000fe2000ff3e0ff */
[C---:B------:R-:W-:Y:S01]  /*0280*/  ISETP.EQ.AND P1, PT, R12.reuse, 0x4, PT ;  /* 0x000000040c00780c */ /* 0x040fe20003f22270 */
[----:B------:R-:W-:Y:S01]  /*0290*/  UISETP.NE.AND UP0, UPT, UR4, 0x6, UPT ;  /* 0x000000060400788c */ /* 0x000fe2000bf05270 */
[C---:B------:R-:W-:Y:S01]  /*02a0*/  ISETP.EQ.AND P2, PT, R12.reuse, 0x8, PT ;  /* 0x000000080c00780c */ /* 0x040fe20003f42270 */
[----:B------:R-:W-:Y:S01]  /*02b0*/  UIADD3.X UR9, UPT, UPT, URZ, UR9, URZ, UP1, !UPT ;  /* 0x00000009ff097290 */ /* 0x000fe20008ffe4ff */
[C---:B------:R-:W-:Y:S02]  /*02c0*/  ISETP.EQ.AND P3, PT, R12.reuse, 0xc, PT ;  /* 0x0000000c0c00780c */ /* 0x040fe40003f62270 */
[----:B------:R-:W-:-:S02]  /*02d0*/  ISETP.EQ.AND P4, PT, R12, 0x10, PT ;  /* 0x000000100c00780c */ /* 0x000fc40003f82270 */
[C---:B------:R-:W-:Y:S01]  /*02e0*/  ISETP.EQ.AND P5, PT, R12.reuse, 0x14, PT ;  /* 0x000000140c00780c */ /* 0x040fe20003fa2270 */
[----:B------:R-:W-:Y:S02]  /*02f0*/  VIADD R12, R12, 0x4 ;  /* 0x000000040c0c7836 */ /* 0x000fe40000000000 */
[----:B--2---:R-:W-:-:S03]  /*0300*/  IMAD.WIDE.U32 R8, R8, R3, RZ ;  /* 0x0000000308087225 */ /* 0x004fc600078e00ff */
[----:B------:R-:W-:-:S04]  /*0310*/  IADD3 R6, P6, PT, R8, R2, RZ ;  /* 0x0000000208067210 */ /* 0x000fc80007fde0ff */
[----:B------:R-:W-:Y:S01]  /*0320*/  @P3 MOV R19, R6 ;  /* 0x0000000600133202 */ /* 0x000fe20000000f00 */
[----:B------:R-:W-:Y:S02]  /*0330*/  IMAD.X R2, R9, 0x1, R13, P6 ;  /* 0x0000000109027824 */ /* 0x000fe400030e060d */
[--C-:B------:R-:W-:Y:S02]  /*0340*/  @P0 IMAD.MOV.U32 R7, RZ, RZ, R6.reuse ;  /* 0x000000ffff070224 */ /* 0x100fe400078e0006 */
[--C-:B------:R-:W-:Y:S02]  /*0350*/  @P1 IMAD.MOV.U32 R17, RZ, RZ, R6.reuse ;  /* 0x000000ffff111224 */ /* 0x100fe400078e0006 */
[--C-:B------:R-:W-:Y:S02]  /*0360*/  @P2 IMAD.MOV.U32 R18, RZ, RZ, R6.reuse ;  /* 0x000000ffff122224 */ /* 0x100fe400078e0006 */
[--C-:B------:R-:W-:Y:S02]  /*0370*/  @P4 IMAD.MOV.U32 R20, RZ, RZ, R6.reuse ;  /* 0x000000ffff144224 */ /* 0x100fe400078e0006 */
[----:B------:R-:W-:Y:S01]  /*0380*/  @P5 IMAD.MOV.U32 R16, RZ, RZ, R6 ;  /* 0x000000ffff105224 */ /* 0x000fe200078e0006 */
[----:B------:R-:W-:Y:S06]  /*0390*/  BRA.U UP0, `(.L_x_1) ;  /* 0xfffffffd00a07547 */ /* 0x000fec000b83ffff */
[----:B------:R-:W-:-:S04]  /*03a0*/  SHF.R.U32.HI R3, RZ, 0x17, R0 ;  /* 0x00000017ff037819 */ /* 0x000fc80000011600 */
[C---:B------:R-:W-:Y:S02]  /*03b0*/  LOP3.LUT R6, R3.reuse, 0xe0, RZ, 0xc0, !PT ;  /* 0x000000e003067812 */ /* 0x040fe400078ec0ff */
[----:B------:R-:W-:-:S03]  /*03c0*/  LOP3.LUT P6, RZ, R3, 0x1f, RZ, 0xc0, !PT ;  /* 0x0000001f03ff7812 */ /* 0x000fc600078cc0ff */
[----:B------:R-:W-:-:S05]  /*03d0*/  VIADD R6, R6, 0xffffff80 ;  /* 0xffffff8006067836 */ /* 0x000fca0000000000 */
[----:B------:R-:W-:-:S04]  /*03e0*/  SHF.R.U32.HI R6, RZ, 0x5, R6 ;  /* 0x00000005ff067819 */ /* 0x000fc80000011606 */
[----:B------:R-:W-:-:S04]  /*03f0*/  LEA R10, -R6, RZ, 0x2 ;  /* 0x000000ff060a7211 */ /* 0x000fc800078e11ff */
[C---:B------:R-:W-:Y:S02]  /*0400*/  ISETP.EQ.AND P3, PT, R10.reuse, -0x18, PT ;  /* 0xffffffe80a00780c */ /* 0x040fe40003f62270 */
[C---:B------:R-:W-:Y:S02]  /*0410*/  ISETP.EQ.AND P4, PT, R10.reuse, -0x14, PT ;  /* 0xffffffec0a00780c */ /* 0x040fe40003f82270 */
[C---:B------:R-:W-:Y:S02]  /*0420*/  ISETP.EQ.AND P2, PT, R10.reuse, -0x10, PT ;  /* 0xfffffff00a00780c */ /* 0x040fe40003f42270 */
[C---:B------:R-:W-:Y:S02]  /*0430*/  ISETP.EQ.AND P1, PT, R10.reuse, -0xc, PT ;  /* 0xfffffff40a00780c */ /* 0x040fe40003f22270 */
[C---:B------:R-:W-:Y:S02]  /*0440*/  ISETP.EQ.AND P0, PT, R10.reuse, -0x8, PT ;  /* 0xfffffff80a00780c */ /* 0x040fe40003f02270 */
[----:B------:R-:W-:-:S03]  /*0450*/  ISETP.EQ.AND P5, PT, R10, RZ, PT ;  /* 0x000000ff0a00720c */ /* 0x000fc60003fa2270 */
[--C-:B------:R-:W-:Y:S01]  /*0460*/  @P3 IMAD.MOV.U32 R6, RZ, RZ, R7.reuse ;  /* 0x000000ffff063224 */ /* 0x100fe200078e0007 */
[C---:B------:R-:W-:Y:S01]  /*0470*/  ISETP.EQ.AND P3, PT, R10.reuse, -0x4, PT ;  /* 0xfffffffc0a00780c */ /* 0x040fe20003f62270 */
[----:B------:R-:W-:Y:S02]  /*0480*/  @P4 IMAD.MOV.U32 R8, RZ, RZ, R7 ;  /* 0x000000ffff084224 */ /* 0x000fe400078e0007 */
[--C-:B------:R-:W-:Y:S01]  /*0490*/  @P4 IMAD.MOV.U32 R6, RZ, RZ, R17.reuse ;  /* 0x000000ffff064224 */ /* 0x100fe200078e0011 */
[----:B------:R-:W-:Y:S01]  /*04a0*/  ISETP.EQ.AND P4, PT, R10, 0x4, PT ;  /* 0x000000040a00780c */ /* 0x000fe20003f82270 */
[----:B------:R-:W-:Y:S01]  /*04b0*/  @P2 IMAD.MOV.U32 R8, RZ, RZ, R17 ;  /* 0x000000ffff082224 */ /* 0x000fe200078e0011 */
[----:B------:R-:W-:Y:S01]  /*04c0*/  @P2 MOV R6, R18 ;  /* 0x0000001200062202 */ /* 0x000fe20000000f00 */
[----:B------:R-:W-:Y:S02]  /*04d0*/  @P1 IMAD.MOV.U32 R8, RZ, RZ, R18 ;  /* 0x000000ffff081224 */ /* 0x000fe400078e0012 */
[----:B------:R-:W-:-:S02]  /*04e0*/  @P1 IMAD.MOV.U32 R6, RZ, RZ, R19 ;  /* 0x000000ffff061224 */ /* 0x000fc400078e0013 */
[----:B------:R-:W-:Y:S02]  /*04f0*/  @P0 IMAD.MOV.U32 R8, RZ, RZ, R19 ;  /* 0x000000ffff080224 */ /* 0x000fe400078e0013 */
[----:B------:R-:W-:Y:S01]  /*0500*/  @P0 IMAD.MOV.U32 R6, RZ, RZ, R20 ;  /* 0x000000ffff060224 */ /* 0x000fe200078e0014 */
[----:B------:R-:W-:Y:S01]  /*0510*/  @P3 MOV R8, R20 ;  /* 0x0000001400083202 */ /* 0x000fe20000000f00 */
[--C-:B------:R-:W-:Y:S02]  /*0520*/  @P3 IMAD.MOV.U32 R6, RZ, RZ, R16.reuse ;  /* 0x000000ffff063224 */ /* 0x100fe400078e0010 */
[----:B------:R-:W-:Y:S02]  /*0530*/  @P5 IMAD.MOV.U32 R8, RZ, RZ, R16 ;  /* 0x000000ffff085224 */ /* 0x000fe400078e0010 */
[--C-:B------:R-:W-:Y:S02]  /*0540*/  @P5 IMAD.MOV.U32 R6, RZ, RZ, R2.reuse ;  /* 0x000000ffff065224 */ /* 0x100fe400078e0002 */
[----:B------:R-:W-:Y:S01]  /*0550*/  @P4 IMAD.MOV.U32 R8, RZ, RZ, R2 ;  /* 0x000000ffff084224 */ /* 0x000fe200078e0002 */
[----:B------:R-:W-:Y:S06]  /*0560*/  @!P6 BRA `(.L_x_2) ;  /* 0x00000000002ce947 */ /* 0x000fec0003800000 */
[----:B------:R-:W-:Y:S01]  /*0570*/  @P2 MOV R9, R7 ;  /* 0x0000000700092202 */ /* 0x000fe20000000f00 */
[----:B------:R-:W-:Y:S01]  /*0580*/  @P1 IMAD.MOV.U32 R9, RZ, RZ, R17 ;  /* 0x000000ffff091224 */ /* 0x000fe200078e0011 */
[----:B------:R-:W-:Y:S01]  /*0590*/  LOP3.LUT R3, R3, 0x1f, RZ, 0xc0, !PT ;  /* 0x0000001f03037812 */ /* 0x000fe200078ec0ff */
[----:B------:R-:W-:Y:S01]  /*05a0*/  @P0 IMAD.MOV.U32 R9, RZ, RZ, R18 ;  /* 0x000000ffff090224 */ /* 0x000fe200078e0012 */
[----:B------:R-:W-:Y:S01]  /*05b0*/  ISETP.EQ.AND P0, PT, R10, 0x8, PT ;  /* 0x000000080a00780c */ /* 0x000fe20003f02270 */
[----:B------:R-:W-:Y:S01]  /*05c0*/  @P3 IMAD.MOV.U32 R9, RZ, RZ, R19 ;  /* 0x000000ffff093224 */ /* 0x000fe200078e0013 */
[----:B------:R-:W-:Y:S01]  /*05d0*/  SHF.L.W.U32.HI R6, R8, R3, R6 ;  /* 0x0000000308067219 */ /* 0x000fe20000010e06 */
[----:B------:R-:W-:Y:S01]  /*05e0*/  @P5 IMAD.MOV.U32 R9, RZ, RZ, R20 ;  /* 0x000000ffff095224 */ /* 0x000fe200078e0014 */
[----:B------:R-:W-:-:S09]  /*05f0*/  @P4 MOV R9, R16 ;  /* 0x0000001000094202 */ /* 0x000fd20000000f00 */
[----:B------:R-:W-:-:S05]  /*0600*/  @P0 IMAD.MOV.U32 R9, RZ, RZ, R2 ;  /* 0x000000ffff090224 */ /* 0x000fca00078e0002 */
[----:B------:R-:W-:-:S07]  /*0610*/  SHF.L.W.U32.HI R8, R9, R3, R8 ;  /* 0x0000000309087219 */ /* 0x000fce0000010e08 */
.L_x_2:
[C---:B------:R-:W-:Y:S01]  /*0620*/  SHF.L.W.U32.HI R12, R8.reuse, 0x2, R6 ;  /* 0x00000002080c7819 */ /* 0x040fe20000010e06 */
[----:B------:R-:W-:Y:S01]  /*0630*/  IMAD.SHL.U32 R8, R8, 0x4, RZ ;  /* 0x0000000408087824 */ /* 0x000fe200078e00ff */
[----:B------:R-:W-:Y:S01]  /*0640*/  UMOV UR4, 0x54442d19 ;  /* 0x54442d1900047882 */ /* 0x000fe20000000000 */
[----:B------:R-:W-:Y:S01]  /*0650*/  UMOV UR5, 0x3bf921fb ;  /* 0x3bf921fb00057882 */ /* 0x000fe20000000000 */
[----:B------:R-:W-:Y:S02]  /*0660*/  SHF.R.S32.HI R3, RZ, 0x1f, R12 ;  /* 0x0000001fff037819 */ /* 0x000fe4000001140c */
[----:B------:R-:W-:Y:S02]  /*0670*/  ISETP.GE.AND P0, PT, R0, RZ, PT ;  /* 0x000000ff0000720c */ /* 0x000fe40003f06270 */
[C---:B------:R-:W-:Y:S02]  /*0680*/  LOP3.LUT R10, R3.reuse, R8, RZ, 0x3c, !PT ;  /* 0x00000008030a7212 */ /* 0x040fe400078e3cff */
[----:B------:R-:W-:-:S02]  /*0690*/  LOP3.LUT R11, R3, R12, RZ, 0x3c, !PT ;  /* 0x0000000c030b7212 */ /* 0x000fc400078e3cff */
[----:B------:R-:W-:Y:S02]  /*06a0*/  LOP3.LUT R0, R12, R0, RZ, 0x3c, !PT ;  /* 0x000000000c007212 */ /* 0x000fe400078e3cff */
[----:B------:R-:W0:Y:S02]  /*06b0*/  I2F.F64.S64 R2, R10 ;  /* 0x0000000a00027312 */ /* 0x000e240000301c00 */
[----:B------:R-:W-:Y:S01]  /*06c0*/  ISETP.GE.AND P1, PT, R0, RZ, PT ;  /* 0x000000ff0000720c */ /* 0x000fe20003f26270 */
[----:B0-----:R-:W-:Y:S01]  /*06d0*/  DMUL R8, R2, UR4 ;  /* 0x0000000402087c28 */ /* 0x001fe20008000000 */
[----:B------:R-:W-:-:S04]  /*06e0*/  SHF.R.U32.HI R3, RZ, 0x1e, R6 ;  /* 0x0000001eff037819 */ /* 0x000fc80000011606 */
[----:B------:R-:W-:-:S05]  /*06f0*/  LEA.HI R3, R12, R3, RZ, 0x1 ;  /* 0x000000030c037211 */ /* 0x000fca00078f08ff */
[----:B------:R-:W0:Y:S01]  /*0700*/  F2F.F32.F64 R8, R8 ;  /* 0x0000000800087310 */ /* 0x000e220000301000 */
[----:B------:R-:W-:-:S04]  /*0710*/  IMAD.MOV R0, RZ, RZ, -R3 ;  /* 0x000000ffff007224 */ /* 0x000fc800078e0a03 */
[----:B------:R-:W-:Y:S01]  /*0720*/  @!P0 IMAD.MOV.U32 R3, RZ, RZ, R0 ;  /* 0x000000ffff038224 */ /* 0x000fe200078e0000 */
[----:B0-----:R-:W-:-:S07]  /*0730*/  FSEL R6, -R8, R8, !P1 ;  /* 0x0000000808067208 */ /* 0x001fce0004800100 */
.L_x_0:
[----:B------:R-:W-:Y:S01]  /*0740*/  MOV R9, 0x3dcccccd ;  /* 0x3dcccccd00097802 */ /* 0x000fe20000000f00 */
[----:B------:R-:W-:Y:S01]  /*0750*/  IMAD.MOV.U32 R10, RZ, RZ, 0x37cbac00 ;  /* 0x37cbac00ff0a7424 */ /* 0x000fe200078e00ff */
[C---:B------:R-:W-:Y:S01]  /*0760*/  LOP3.LUT R0, R3.reuse, 0x1, RZ, 0xc0, !PT ;  /* 0x0000000103007812 */ /* 0x040fe200078ec0ff */
[----:B------:R-:W-:Y:S01]  /*0770*/  IMAD.MOV.U32 R11, RZ, RZ, 0x3d2aaabb ;  /* 0x3d2aaabbff0b7424 */ /* 0x000fe200078e00ff */
[----:B------:R-:W-:Y:S01]  /*0780*/  LOP3.LUT P1, RZ, R3, 0x2, RZ, 0xc0, !PT ;  /* 0x0000000203ff7812 */ /* 0x000fe2000782c0ff */
[----:B------:R-:W-:Y:S01]  /*0790*/  FFMA R14, R14, R9, 2 ;  /* 0x400000000e0e7423 */ /* 0x000fe20000000009 */
[----:B------:R-:W-:Y:S01]  /*07a0*/  FMUL R9, R6, R6 ;  /* 0x0000000606097220 */ /* 0x000fe20000400000 */
[----:B------:R-:W-:Y:S01]  /*07b0*/  ISETP.NE.U32.AND P0, PT, R0, 0x1, PT ;  /* 0x000000010000780c */ /* 0x000fe20003f05070 */
[----:B------:R-:W-:Y:S02]  /*07c0*/  IMAD.MOV.U32 R12, RZ, RZ, 0x3effffff ;  /* 0x3effffffff0c7424 */ /* 0x000fe400078e00ff */
[----:B------:R-:W-:Y:S01]  /*07d0*/  FMUL R2, R14, 0.63661974668502807617 ;  /* 0x3f22f9830e027820 */ /* 0x000fe20000400000 */
[----:B------:R-:W-:Y:S01]  /*07e0*/  FFMA R0, R9, R10, -0.0013887860113754868507 ;  /* 0xbab607ed09007423 */ /* 0x000fe2000000000a */
[----:B------:R-:W-:Y:S01]  /*07f0*/  FSEL R8, R11, 0.0083327032625675201416, !P0 ;  /* 0x3c0885e40b087808 */ /* 0x000fe20004000000 */
[----:B------:R-:W-:Y:S01]  /*0800*/  IMAD.MOV.U32 R13, RZ, RZ, 0x3f000000 ;  /* 0x3f000000ff0d7424 */ /* 0x000fe200078e00ff */
[----:B------:R-:W-:-:S02]  /*0810*/  FSEL R22, -R12, -0.16666662693023681641, !P0 ;  /* 0xbe2aaaa80c167808 */ /* 0x000fc40004000100 */
[----:B------:R-:W0:Y:S01]  /*0820*/  F2I.NTZ R2, R2 ;  /* 0x0000000200027305 */ /* 0x000e220000203100 */
[----:B------:R-:W-:-:S05]  /*0830*/  FSEL R0, R0, -0.00019574658654164522886, !P0 ;  /* 0xb94d415300007808 */ /* 0x000fca0004000000 */
[C---:B------:R-:W-:Y:S01]  /*0840*/  FFMA R8, R9.reuse, R0, R8 ;  /* 0x0000000009087223 */ /* 0x040fe20000000008 */
[----:B------:R-:W-:Y:S02]  /*0850*/  FSEL R0, R6, 1, P0 ;  /* 0x3f80000006007808 */ /* 0x000fe40000000000 */
[----:B------:R-:W-:Y:S01]  /*0860*/  FSETP.GE.AND P0, PT, |R14|, 105615, PT ;  /* 0x47ce47800e00780b */ /* 0x000fe20003f06200 */
[C---:B------:R-:W-:Y:S02]  /*0870*/  FFMA R8, R9.reuse, R8, R22 ;  /* 0x0000000809087223 */ /* 0x040fe40000000016 */
[----:B------:R-:W-:Y:S01]  /*0880*/  FFMA R9, R9, R0, RZ ;  /* 0x0000000009097223 */ /* 0x000fe200000000ff */
[----:B0-----:R-:W-:-:S03]  /*0890*/  I2FP.F32.S32 R3, R2 ;  /* 0x0000000200037245 */ /* 0x001fc60000201400 */
[----:B------:R-:W-:Y:S02]  /*08a0*/  FFMA R0, R9, R8, R0 ;  /* 0x0000000809007223 */ /* 0x000fe40000000000 */
[C---:B------:R-:W-:Y:S02]  /*08b0*/  FFMA R6, R3.reuse, -1.5707962512969970703, R14 ;  /* 0xbfc90fda03067823 */ /* 0x040fe4000000000e */
[----:B------:R-:W-:Y:S02]  /*08c0*/  @P1 FADD R0, RZ, -R0 ;  /* 0x80000000ff001221 */ /* 0x000fe40000000000 */
[----:B------:R-:W-:-:S04]  /*08d0*/  FFMA R6, R3, -7.5497894158615963534e-08, R6 ;  /* 0xb3a2216803067823 */ /* 0x000fc80000000006 */
[----:B------:R-:W-:Y:S01]  /*08e0*/  FFMA R15, R3, -5.3903029534742383927e-15, R6 ;  /* 0xa7c234c5030f7823 */ /* 0x000fe20000000006 */
[----:B------:R-:W-:Y:S01]  /*08f0*/  FFMA R6, R0, R13, 0.5 ;  /* 0x3f00000000067423 */ /* 0x000fe2000000000d */
[----:B------:R-:W-:Y:S06]  /*0900*/  @!P0 BRA `(.L_x_3) ;  /* 0x0000000400748947 */ /* 0x000fec0003800000 */
[----:B------:R-:W-:-:S13]  /*0910*/  FSETP.NEU.AND P0, PT, |R14|, +INF , PT ;  /* 0x7f8000000e00780b */ /* 0x000fda0003f0d200 */
[----:B------:R-:W-:Y:S01]  /*0920*/  @!P0 FMUL R15, RZ, R14 ;  /* 0x0000000eff0f8220 */ /* 0x000fe20000400000 */
[----:B------:R-:W-:Y:S01]  /*0930*/  @!P0 MOV R2, RZ ;  /* 0x000000ff00028202 */ /* 0x000fe20000000f00 */
[----:B------:R-:W-:Y:S06]  /*0940*/  @!P0 BRA `(.L_x_3) ;  /* 0x0000000400648947 */ /* 0x000fec0003800000 */
[----:B------:R-:W-:Y:S01]  /*0950*/  IMAD.SHL.U32 R0, R14, 0x100, RZ ;  /* 0x000001000e007824 */ /* 0x000fe200078e00ff */
[----:B------:R-:W0:Y:S01]  /*0960*/  LDCU.64 UR8, c[0x4][URZ] ;  /* 0x01000000ff0877ac */ /* 0x000e220008000a00 */
[----:B------:R-:W-:Y:S02]  /*0970*/  IMAD.MOV.U32 R15, RZ, RZ, RZ ;  /* 0x000000ffff0f7224 */ /* 0x000fe400078e00ff */
[----:B------:R-:W-:Y:S01]  /*0980*/  IMAD.MOV.U32 R21, RZ, RZ, RZ ;  /* 0x000000ffff157224 */ /* 0x000fe200078e00ff */
[----:B------:R-:W-:Y:S01]  /*0990*/  LOP3.LUT R0, R0, 0x80000000, RZ, 0xfc, !PT ;  /* 0x8000000000007812 */ /* 0x000fe200078efcff */
[----:B------:R-:W-:Y:S01]  /*09a0*/  IMAD.MOV.U32 R22, RZ, RZ, RZ ;  /* 0x000000ffff167224 */ /* 0x000fe200078e00ff */
[----:B------:R-:W-:-:S06]  /*09b0*/  UMOV UR4, URZ ;  /* 0x000000ff00047c82 */ /* 0x000fcc0008000000 */
.L_x_4:
        /* <DEDUP_REMOVED lines=26> */
[----:B------:R-:W-:Y:S02]  /*0b60*/  LOP3.LUT P6, RZ, R2, 0x1f, RZ, 0xc0, !PT ;  /* 0x0000001f02ff7812 */ /* 0x000fe400078cc0ff */
[----:B------:R-:W-:-:S04]  /*0b70*/  IADD3 R0, PT, PT, R0, -0x80, RZ ;  /* 0xffffff8000007810 */ /* 0x000fc80007ffe0ff */
[----:B------:R-:W-:-:S05]  /*0b80*/  SHF.R.U32.HI R0, RZ, 0x5, R0 ;  /* 0x00000005ff007819 */ /* 0x000fca0000011600 */
[----:B------:R-:W-:-:S05]  /*0b90*/  IMAD.U32 R9, R0, -0x4, RZ ;  /* 0xfffffffc00097824 */ /* 0x000fca00078e00ff */
        /* <DEDUP_REMOVED lines=8> */
[----:B------:R-:W-:Y:S01]  /*0c20*/  @P4 IMAD.MOV.U32 R3, RZ, RZ, R7 ;  /* 0x000000ffff034224 */ /* 0x000fe200078e0007 */
[----:B------:R-:W-:Y:S01]  /*0c30*/  @P4 MOV R0, R17 ;  /* 0x0000001100004202 */ /* 0x000fe20000000f00 */
[----:B------:R-:W-:Y:S01]  /*0c40*/  @P2 IMAD.MOV.U32 R3, RZ, RZ, R17 ;  /* 0x000000ffff032224 */ /* 0x000fe200078e0011 */
[----:B------:R-:W-:Y:S01]  /*0c50*/  ISETP.EQ.AND P4, PT, R9, 0x4, PT ;  /* 0x000000040900780c */ /* 0x000fe20003f82270 */
[--C-:B------:R-:W-:Y:S02]  /*0c60*/  @P1 IMAD.MOV.U32 R3, RZ, RZ, R18.reuse ;  /* 0x000000ffff031224 */ /* 0x100fe400078e0012 */
[----:B------:R-:W-:Y:S02]  /*0c70*/  @P0 IMAD.MOV.U32 R3, RZ, RZ, R19 ;  /* 0x000000ffff030224 */ /* 0x000fe400078e0013 */
[----:B------:R-:W-:Y:S01]  /*0c80*/  @P2 IMAD.MOV.U32 R0, RZ, RZ, R18 ;  /* 0x000000ffff002224 */ /* 0x000fe200078e0012 */
[----:B------:R-:W-:Y:S01]  /*0c90*/  @P1 MOV R0, R19 ;  /* 0x0000001300001202 */ /* 0x000fe20000000f00 */
[----:B------:R-:W-:-:S02]  /*0ca0*/  @P0 IMAD.MOV.U32 R0, RZ, RZ, R20 ;  /* 0x000000ffff000224 */ /* 0x000fc400078e0014 */
[----:B------:R-:W-:Y:S01]  /*0cb0*/  @P3 IMAD.MOV.U32 R3, RZ, RZ, R20 ;  /* 0x000000ffff033224 */ /* 0x000fe200078e0014 */
[----:B------:R-:W-:Y:S01]  /*0cc0*/  @P3 MOV R0, R16 ;  /* 0x0000001000003202 */ /* 0x000fe20000000f00 */
[----:B------:R-:W-:Y:S02]  /*0cd0*/  @P5 IMAD.MOV.U32 R3, RZ, RZ, R16 ;  /* 0x000000ffff035224 */ /* 0x000fe400078e0010 */
[--C-:B------:R-:W-:Y:S02]  /*0ce0*/  @P4 IMAD.MOV.U32 R3, RZ, RZ, R15.reuse ;  /* 0x000000ffff034224 */ /* 0x100fe400078e000f */
[----:B------:R-:W-:-:S03]  /*0cf0*/  @P5 IMAD.MOV.U32 R0, RZ, RZ, R15 ;  /* 0x000000ffff005224 */ /* 0x000fc600078e000f */
[----:B------:R-:W-:Y:S01]  /*0d00*/  MOV R8, R3 ;  /* 0x0000000300087202 */ /* 0x000fe20000000f00 */
[----:B------:R-:W-:Y:S06]  /*0d10*/  @!P6 BRA `(.L_x_5) ;  /* 0x000000000028e947 */ /* 0x000fec0003800000 */
[----:B------:R-:W-:Y:S01]  /*0d20*/  @P1 IMAD.MOV.U32 R7, RZ, RZ, R17 ;  /* 0x000000ffff071224 */ /* 0x000fe200078e0011 */
[----:B------:R-:W-:Y:S01]  /*0d30*/  LOP3.LUT R3, R2, 0x1f, RZ, 0xc0, !PT ;  /* 0x0000001f02037812 */ /* 0x000fe200078ec0ff */
[----:B------:R-:W-:Y:S01]  /*0d40*/  @P0 IMAD.MOV.U32 R7, RZ, RZ, R18 ;  /* 0x000000ffff070224 */ /* 0x000fe200078e0012 */
[----:B------:R-:W-:Y:S01]  /*0d50*/  ISETP.EQ.AND P0, PT, R9, 0x8, PT ;  /* 0x000000080900780c */ /* 0x000fe20003f02270 */
[----:B------:R-:W-:Y:S01]  /*0d60*/  @P3 IMAD.MOV.U32 R7, RZ, RZ, R19 ;  /* 0x000000ffff073224 */ /* 0x000fe200078e0013 */
[----:B------:R-:W-:Y:S01]  /*0d70*/  @P5 MOV R7, R20 ;  /* 0x0000001400075202 */ /* 0x000fe20000000f00 */
[----:B------:R-:W-:Y:S01]  /*0d80*/  @P4 IMAD.MOV.U32 R7, RZ, RZ, R16 ;  /* 0x000000ffff074224 */ /* 0x000fe200078e0010 */
[----:B------:R-:W-:-:S09]  /*0d90*/  SHF.L.W.U32.HI R0, R8, R3, R0 ;  /* 0x0000000308007219 */ /* 0x000fd20000010e00 */
[----:B------:R-:W-:-:S05]  /*0da0*/  @P0 IMAD.MOV.U32 R7, RZ, RZ, R15 ;  /* 0x000000ffff070224 */ /* 0x000fca00078e000f */
[----:B------:R-:W-:-:S07]  /*0db0*/  SHF.L.W.U32.HI R8, R7, R3, R8 ;  /* 0x0000000307087219 */ /* 0x000fce0000010e08 */
.L_x_5:
        /* <DEDUP_REMOVED lines=8> */
[----:B------:R-:W-:Y:S02]  /*0e40*/  SHF.R.U32.HI R0, RZ, 0x1e, R0 ;  /* 0x0000001eff007819 */ /* 0x000fe40000011600 */
[----:B------:R-:W0:Y:S01]  /*0e50*/  I2F.F64.S64 R2, R16 ;  /* 0x0000001000027312 */ /* 0x000e220000301c00 */
[----:B------:R-:W-:-:S04]  /*0e60*/  LOP3.LUT R14, R7, R14, RZ, 0x3c, !PT ;  /* 0x0000000e070e7212 */ /* 0x000fc800078e3cff */
[----:B------:R-:W-:Y:S01]  /*0e70*/  ISETP.GE.AND P1, PT, R14, RZ, PT ;  /* 0x000000ff0e00720c */ /* 0x000fe20003f26270 */
[----:B0-----:R-:W-:Y:S01]  /*0e80*/  DMUL R8, R2, UR4 ;  /* 0x0000000402087c28 */ /* 0x001fe20008000000 */
[----:B------:R-:W-:-:S04]  /*0e90*/  LEA.HI R2, R7, R0, RZ, 0x1 ;  /* 0x0000000007027211 */ /* 0x000fc800078f08ff */
[----:B------:R-:W-:-:S05]  /*0ea0*/  IADD3 R0, PT, PT, -R2, RZ, RZ ;  /* 0x000000ff02007210 */ /* 0x000fca0007ffe1ff */
[----:B------:R-:W0:Y:S01]  /*0eb0*/  F2F.F32.F64 R8, R8 ;  /* 0x0000000800087310 */ /* 0x000e220000301000 */
[----:B------:R-:W-:Y:S01]  /*0ec0*/  @!P0 IMAD.MOV.U32 R2, RZ, RZ, R0 ;  /* 0x000000ffff028224 */ /* 0x000fe200078e0000 */
[----:B0-----:R-:W-:-:S07]  /*0ed0*/  FSEL R15, -R8, R8, !P1 ;  /* 0x00000008080f7208 */ /* 0x001fce0004800100 */
.L_x_3:
[----:B------:R-:W-:Y:S01]  /*0ee0*/  I2FP.F32.S32 R3, UR10 ;  /* 0x0000000a00037c45 */ /* 0x000fe20008201400 */
[----:B------:R-:W-:Y:S01]  /*0ef0*/  FMUL R7, R15, R15 ;  /* 0x0000000f0f077220 */ /* 0x000fe20000400000 */
[----:B------:R-:W-:Y:S01]  /*0f00*/  LOP3.LUT R0, R2, 0x1, RZ, 0xc0, !PT ;  /* 0x0000000102007812 */ /* 0x000fe200078ec0ff */
[----:B------:R-:W-:Y:S01]  /*0f10*/  BSSY.RECONVERGENT B0, `(.L_x_6) ;  /* 0x000001a000007945 */ /* 0x000fe20003800200 */
[----:B------:R-:W0:Y:S01]  /*0f20*/  MUFU.RCP R8, R3 ;  /* 0x0000000300087308 */ /* 0x000e220000001000 */
[----:B------:R-:W-:Y:S01]  /*0f30*/  FFMA R10, R7, R10, -0.0013887860113754868507 ;  /* 0xbab607ed070a7423 */ /* 0x000fe2000000000a */
[----:B------:R-:W-:Y:S02]  /*0f40*/  ISETP.NE.U32.AND P0, PT, R0, 0x1, PT ;  /* 0x000000010000780c */ /* 0x000fe40003f05070 */
[----:B------:R-:W-:Y:S02]  /*0f50*/  LOP3.LUT P1, RZ, R2, 0x2, RZ, 0xc0, !PT ;  /* 0x0000000202ff7812 */ /* 0x000fe4000782c0ff */
[----:B------:R-:W-:-:S02]  /*0f60*/  FSEL R0, R11, 0.0083327032625675201416, !P0 ;  /* 0x3c0885e40b007808 */ /* 0x000fc40004000000 */
[----:B------:R-:W-:Y:S02]  /*0f70*/  FSEL R10, R10, -0.00019574658654164522886, !P0 ;  /* 0xb94d41530a0a7808 */ /* 0x000fe40004000000 */
[----:B------:R-:W-:Y:S02]  /*0f80*/  I2FP.F32.S32 R2, R4 ;  /* 0x0000000400027245 */ /* 0x000fe40000201400 */
[----:B------:R-:W-:Y:S01]  /*0f90*/  FSEL R12, -R12, -0.16666662693023681641, !P0 ;  /* 0xbe2aaaa80c0c7808 */ /* 0x000fe20004000100 */
[----:B------:R-:W-:Y:S01]  /*0fa0*/  FFMA R10, R7, R10, R0 ;  /* 0x0000000a070a7223 */ /* 0x000fe20000000000 */
[----:B------:R-:W-:Y:S01]  /*0fb0*/  FSEL R0, R15, 1, P0 ;  /* 0x3f8000000f007808 */ /* 0x000fe20000000000 */
[----:B------:R-:W1:Y:S01]  /*0fc0*/  FCHK P0, R2, R3 ;  /* 0x0000000302007302 */ /* 0x000e620000000000 */
[----:B0-----:R-:W-:Y:S01]  /*0fd0*/  FFMA R9, -R3, R8, 1 ;  /* 0x3f80000003097423 */ /* 0x001fe20000000108 */
[C---:B------:R-:W-:Y:S02]  /*0fe0*/  FFMA R10, R7.reuse, R10, R12 ;  /* 0x0000000a070a7223 */ /* 0x040fe4000000000c */
[----:B------:R-:W-:Y:S01]  /*0ff0*/  FFMA R7, R7, R0, RZ ;  /* 0x0000000007077223 */ /* 0x000fe200000000ff */
[----:B------:R-:W-:-:S03]  /*1000*/  FFMA R9, R8, R9, R8 ;  /* 0x0000000908097223 */ /* 0x000fc60000000008 */
[----:B------:R-:W-:Y:S01]  /*1010*/  FFMA R0, R7, R10, R0 ;  /* 0x0000000a07007223 */ /* 0x000fe20000000000 */
[----:B------:R-:W-:-:S03]  /*1020*/  FFMA R8, R2, R9, RZ ;  /* 0x0000000902087223 */ /* 0x000fc600000000ff */
[----:B------:R-:W-:Y:S01]  /*1030*/  @P1 FADD R0, RZ, -R0 ;  /* 0x80000000ff001221 */ /* 0x000fe20000000000 */
[----:B------:R-:W-:-:S03]  /*1040*/  FFMA R7, -R3, R8, R2 ;  /* 0x0000000803077223 */ /* 0x000fc60000000102 */
[----:B------:R-:W-:Y:S01]  /*1050*/  FFMA R13, R0, R13, 0.5 ;  /* 0x3f000000000d7423 */ /* 0x000fe2000000000d */
[----:B------:R-:W-:Y:S01]  /*1060*/  FFMA R7, R9, R7, R8 ;  /* 0x0000000709077223 */ /* 0x000fe20000000008 */
[----:B-1----:R-:W-:Y:S06]  /*1070*/  @!P0 BRA `(.L_x_7) ;  /* 0x00000000000c8947 */ /* 0x002fec0003800000 */
[----:B------:R-:W-:Y:S01]  /*1080*/  IMAD.MOV.U32 R0, RZ, RZ, R2 ;  /* 0x000000ffff007224 */ /* 0x000fe200078e0002 */
[----:B------:R-:W-:-:S07]  /*1090*/  MOV R8, 0x10b0 ;  /* 0x000010b000087802 */ /* 0x000fce0000000f00 */
[----:B------:R-:W-:Y:S05]  /*10a0*/  CALL.REL.NOINC `($__internal_1_$__cuda_sm3x_div_rn_noftz_f32_slowpath) ;  /* 0x0000000400647944 */ /* 0x000fea0003c00000 */
.L_x_7:
[----:B------:R-:W-:Y:S05]  /*10b0*/  BSYNC.RECONVERGENT B0 ;  /* 0x0000000000007941 */ /* 0x000fea0003800200 */
.L_x_6:
[----:B------:R-:W0:Y:S01]  /*10c0*/  LDCU UR4, c[0x0][0x38c] ;  /* 0x00007180ff0477ac */ /* 0x000e220008000800 */
[----:B------:R-:W-:Y:S01]  /*10d0*/  I2FP.F32.U32 R0, R5 ;  /* 0x0000000500007245 */ /* 0x000fe20000201000 */
[----:B------:R-:W-:Y:S01]  /*10e0*/  BSSY.RECONVERGENT B0, `(.L_x_8) ;  /* 0x000000f000007945 */ /* 0x000fe20003800200 */
[----:B0-----:R-:W-:Y:S01]  /*10f0*/  I2FP.F32.U32 R3, UR4 ;  /* 0x0000000400037c45 */ /* 0x001fe20008201000 */
[----:B------:R-:W0:Y:S03]  /*1100*/  LDCU UR4, c[0x0][0x394] ;  /* 0x00007280ff0477ac */ /* 0x000e260008000800 */
[----:B------:R-:W1:Y:S08]  /*1110*/  MUFU.RCP R2, R3 ;  /* 0x0000000300027308 */ /* 0x000e700000001000 */
[----:B------:R-:W2:Y:S01]  /*1120*/  FCHK P0, R0, R3 ;  /* 0x0000000300007302 */ /* 0x000ea20000000000 */
[----:B-1----:R-:W-:-:S04]  /*1130*/  FFMA R9, -R3, R2, 1 ;  /* 0x3f80000003097423 */ /* 0x002fc80000000102 */
[----:B------:R-:W-:Y:S01]  /*1140*/  FFMA R9, R2, R9, R2 ;  /* 0x0000000902097223 */ /* 0x000fe20000000002 */
[----:B0-----:R-:W-:-:S03]  /*1150*/  FADD R2, R7, -UR4 ;  /* 0x8000000407027e21 */ /* 0x001fc60008000000 */
[----:B------:R-:W-:-:S04]  /*1160*/  FFMA R8, R0, R9, RZ ;  /* 0x0000000900087223 */ /* 0x000fc800000000ff */
[----:B------:R-:W-:-:S04]  /*1170*/  FFMA R10, -R3, R8, R0 ;  /* 0x00000008030a7223 */ /* 0x000fc80000000100 */
[----:B------:R-:W-:Y:S01]  /*1180*/  FFMA R8, R9, R10, R8 ;  /* 0x0000000a09087223 */ /* 0x000fe20000000008 */
[----:B--2---:R-:W-:Y:S06]  /*1190*/  @!P0 BRA `(.L_x_9) ;  /* 0x00000000000c8947 */ /* 0x004fec0003800000 */
[----:B------:R-:W-:-:S07]  /*11a0*/  MOV R8, 0x11c0 ;  /* 0x000011c000087802 */ /* 0x000fce0000000f00 */
[----:B------:R-:W-:Y:S05]  /*11b0*/  CALL.REL.NOINC `($__internal_1_$__cuda_sm3x_div_rn_noftz_f32_slowpath) ;  /* 0x0000000400207944 */ /* 0x000fea0003c00000 */
[----:B------:R-:W-:-:S07]  /*11c0*/  IMAD.MOV.U32 R8, RZ, RZ, R7 ;  /* 0x000000ffff087224 */ /* 0x000fce00078e0007 */
.L_x_9:
[----:B------:R-:W-:Y:S05]  /*11d0*/  BSYNC.RECONVERGENT B0 ;  /* 0x0000000000007941 */ /* 0x000fea0003800200 */
.L_x_8:
[----:B------:R-:W0:Y:S01]  /*11e0*/  LDCU UR4, c[0x0][0x398] ;  /* 0x00007300ff0477ac */ /* 0x000e220008000800 */
[----:B------:R-:W-:Y:S01]  /*11f0*/  BSSY.RECONVERGENT B0, `(.L_x_10) ;  /* 0x000000f000007945 */ /* 0x000fe20003800200 */
[----:B0-----:R-:W-:-:S04]  /*1200*/  FADD R8, R8, -UR4 ;  /* 0x8000000408087e21 */ /* 0x001fc80008000000 */
[----:B------:R-:W-:-:S04]  /*1210*/  FMUL R3, R8, R8 ;  /* 0x0000000808037220 */ /* 0x000fc80000400000 */
[----:B------:R-:W-:-:S04]  /*1220*/  FFMA R3, R2, R2, R3 ;  /* 0x0000000202037223 */ /* 0x000fc80000000003 */
[----:B------:R0:W1:Y:S01]  /*1230*/  MUFU.RSQ R2, R3 ;  /* 0x0000000300027308 */ /* 0x0000620000001400 */
[----:B------:R-:W-:-:S04]  /*1240*/  IADD3 R0, PT, PT, R3, -0xd000000, RZ ;  /* 0xf300000003007810 */ /* 0x000fc80007ffe0ff */
[----:B------:R-:W-:-:S13]  /*1250*/  ISETP.GT.U32.AND P0, PT, R0, 0x727fffff, PT ;  /* 0x727fffff0000780c */ /* 0x000fda0003f04070 */
[----:B01----:R-:W-:Y:S05]  /*1260*/  @!P0 BRA `(.L_x_11) ;  /* 0x00000000000c8947 */ /* 0x003fea0003800000 */
[----:B------:R-:W-:-:S07]  /*1270*/  MOV R10, 0x1290 ;  /* 0x00001290000a7802 */ /* 0x000fce0000000f00 */
[----:B------:R-:W-:Y:S05]  /*1280*/  CALL.REL.NOINC `($__internal_0_$__cuda_sm20_sqrt_rn_f32_slowpath) ;  /* 0x00000000008c7944 */ /* 0x000fea0003c00000 */
[----:B------:R-:W-:Y:S05]  /*1290*/  BRA `(.L_x_12) ;  /* 0x0000000000107947 */ /* 0x000fea0003800000 */
.L_x_11:
[----:B------:R-:W-:Y:S01]  /*12a0*/  FMUL.FTZ R0, R3, R2 ;  /* 0x0000000203007220 */ /* 0x000fe20000410000 */
[----:B------:R-:W-:-:S03]  /*12b0*/  FMUL.FTZ R2, R2, 0.5 ;  /* 0x3f00000002027820 */ /* 0x000fc60000410000 */
[----:B------:R-:W-:-:S04]  /*12c0*/  FFMA R3, -R0, R0, R3 ;  /* 0x0000000000037223 */ /* 0x000fc80000000103 */
[----:B------:R-:W-:-:S07]  /*12d0*/  FFMA R0, R3, R2, R0 ;  /* 0x0000000203007223 */ /* 0x000fce0000000000 */
.L_x_12:
[----:B------:R-:W-:Y:S05]  /*12e0*/  BSYNC.RECONVERGENT B0 ;  /* 0x0000000000007941 */ /* 0x000fea0003800200 */
.L_x_10:
[----:B------:R-:W-:Y:S01]  /*12f0*/  IMAD.MOV.U32 R3, RZ, RZ, 0x3f000000 ;  /* 0x3f000000ff037424 */ /* 0x000fe200078e00ff */
[----:B------:R-:W-:Y:S01]  /*1300*/  UMOV UR4, 0x3dcccccd ;  /* 0x3dcccccd00047882 */ /* 0x000fe20000000000 */
[----:B------:R-:W-:Y:S01]  /*1310*/  BSSY.RECONVERGENT B0, `(.L_x_13) ;  /* 0x000000f000007945 */ /* 0x000fe20003800200 */
[----:B------:R-:W-:Y:S02]  /*1320*/  IMAD.U32 R9, RZ, RZ, UR4 ;  /* 0x00000004ff097e24 */ /* 0x000fe4000f8e00ff */
[----:B------:R-:W-:-:S04]  /*1330*/  FFMA R8, R0, R3, 0.0099999997764825820923 ;  /* 0x3c23d70a00087423 */ /* 0x000fc80000000003 */
[----:B------:R-:W0:Y:S08]  /*1340*/  MUFU.RCP R0, R8 ;  /* 0x0000000800007308 */ /* 0x000e300000001000 */
[----:B------:R-:W1:Y:S01]  /*1350*/  FCHK P0, R9, R8 ;  /* 0x0000000809007302 */ /* 0x000e620000000000 */
[----:B0-----:R-:W-:-:S04]  /*1360*/  FFMA R3, -R8, R0, 1 ;  /* 0x3f80000008037423 */ /* 0x001fc80000000100 */
[----:B------:R-:W-:-:S04]  /*1370*/  FFMA R0, R0, R3, R0 ;  /* 0x0000000300007223 */ /* 0x000fc80000000000 */
[----:B------:R-:W-:-:S04]  /*1380*/  FFMA R3, R0, 0.10000000149011611938, RZ ;  /* 0x3dcccccd00037823 */ /* 0x000fc800000000ff */
[----:B------:R-:W-:-:S04]  /*1390*/  FFMA R2, -R8, R3, 0.10000000149011611938 ;  /* 0x3dcccccd08027423 */ /* 0x000fc80000000103 */
[----:B------:R-:W-:Y:S01]  /*13a0*/  FFMA R7, R0, R2, R3 ;  /* 0x0000000200077223 */ /* 0x000fe20000000003 */
[----:B-1----:R-:W-:Y:S06]  /*13b0*/  @!P0 BRA `(.L_x_14) ;  /* 0x0000000000108947 */ /* 0x002fec0003800000 */
[----:B------:R-:W-:Y:S02]  /*13c0*/  HFMA2 R0, -RZ, RZ, 1.44921875, -19.203125 ;  /* 0x3dcccccdff007431 */ /* 0x000fe400000001ff */
[----:B------:R-:W-:Y:S01]  /*13d0*/  IMAD.MOV.U32 R3, RZ, RZ, R8 ;  /* 0x000000ffff037224 */ /* 0x000fe200078e0008 */
[----:B------:R-:W-:-:S07]  /*13e0*/  MOV R8, 0x1400 ;  /* 0x0000140000087802 */ /* 0x000fce0000000f00 */
[----:B------:R-:W-:Y:S05]  /*13f0*/  CALL.REL.NOINC `($__internal_1_$__cuda_sm3x_div_rn_noftz_f32_slowpath) ;  /* 0x0000000000907944 */ /* 0x000fea0003c00000 */
.L_x_14:
[----:B------:R-:W-:Y:S05]  /*1400*/  BSYNC.RECONVERGENT B0 ;  /* 0x0000000000007941 */ /* 0x000fea0003800200 */
.L_x_13:
[----:B------:R-:W0:Y:S01]  /*1410*/  LDC.64 R2, c[0x0][0x380] ;  /* 0x0000e000ff027b82 */ /* 0x000e220000000a00 */
[----:B------:R-:W1:Y:S01]  /*1420*/  LDCU UR4, c[0x0][0x388] ;  /* 0x00007100ff0477ac */ /* 0x000e620008000800 */
[----:B------:R-:W-:Y:S02]  /*1430*/  IMAD.MOV.U32 R14, RZ, RZ, 0x3f333333 ;  /* 0x3f333333ff0e7424 */ /* 0x000fe400078e00ff */
[C---:B------:R-:W-:Y:S01]  /*1440*/  FFMA R12, R7.reuse, 0.5, R6 ;  /* 0x3f000000070c7823 */ /* 0x040fe20000000006 */
[C---:B------:R-:W-:Y:S01]  /*1450*/  FFMA R13, R7.reuse, 0.30000001192092895508, R13 ;  /* 0x3e99999a070d7823 */ /* 0x040fe2000000000d */
[----:B------:R-:W-:Y:S02]  /*1460*/  IMAD.MOV.U32 R15, RZ, RZ, 0x3f800000 ;  /* 0x3f800000ff0f7424 */ /* 0x000fe400078e00ff */
[----:B------:R-:W-:Y:S01]  /*1470*/  FFMA R14, R7, R14, 0.69999998807907104492 ;  /* 0x3f333333070e7423 */ /* 0x000fe2000000000e */
[----:B-1----:R-:W-:-:S04]  /*1480*/  IMAD R5, R5, UR4, R4 ;  /* 0x0000000405057c24 */ /* 0x002fc8000f8e0204 */
[----:B0-----:R-:W-:-:S05]  /*1490*/  IMAD.WIDE R2, R5, 0x10, R2 ;  /* 0x0000001005027825 */ /* 0x001fca00078e0202 */
[----:B------:R-:W-:Y:S01]  /*14a0*/  STG.E.128 desc[UR6][R2.64], R12 ;  /* 0x0000000c02007986 */ /* 0x000fe2000c101d06 */
[----:B------:R-:W-:Y:S05]  /*14b0*/  EXIT ;  /* 0x000000000000794d */ /* 0x000fea0003800000 */
        .weak           $__internal_0_$__cuda_sm20_sqrt_rn_f32_slowpath
        .type           $__internal_0_$__cuda_sm20_sqrt_rn_f32_slowpath,@function
        .size           $__internal_0_$__cuda_sm20_sqrt_rn_f32_slowpath,($__internal_1_$__cuda_sm3x_div_rn_noftz_f32_slowpath - $__internal_0_$__cuda_sm20_sqrt_rn_f32_slowpath)
$__internal_0_$__cuda_sm20_sqrt_rn_f32_slowpath:
[----:B------:R-:W-:-:S13]  /*14c0*/  LOP3.LUT P0, RZ, R3, 0x7fffffff, RZ, 0xc0, !PT ;  /* 0x7fffffff03ff7812 */ /* 0x000fda000780c0ff */
[----:B------:R-:W-:Y:S01]  /*14d0*/  @!P0 IMAD.MOV.U32 R2, RZ, RZ, R3 ;  /* 0x000000ffff028224 */ /* 0x000fe200078e0003 */
[----:B------:R-:W-:Y:S06]  /*14e0*/  @!P0 BRA `(.L_x_15) ;  /* 0x0000000000448947 */ /* 0x000fec0003800000 */
[----:B------:R-:W-:Y:S02]  /*14f0*/  FSETP.GEU.FTZ.AND P0, PT, R3, RZ, PT ;  /* 0x000000ff0300720b */ /* 0x000fe40003f1e000 */
[----:B------:R-:W-:-:S11]  /*1500*/  MOV R0, R3 ;  /* 0x0000000300007202 */ /* 0x000fd60000000f00 */
[----:B------:R-:W-:Y:S01]  /*1510*/  @!P0 IMAD.MOV.U32 R2, RZ, RZ, 0x7fffffff ;  /* 0x7fffffffff028424 */ /* 0x000fe200078e00ff */
[----:B------:R-:W-:Y:S06]  /*1520*/  @!P0 BRA `(.L_x_15) ;  /* 0x0000000000348947 */ /* 0x000fec0003800000 */
[----:B------:R-:W-:-:S13]  /*1530*/  FSETP.GTU.FTZ.AND P0, PT, |R0|, +INF , PT ;  /* 0x7f8000000000780b */ /* 0x000fda0003f1c200 */
[----:B------:R-:W-:Y:S01]  /*1540*/  @P0 FADD.FTZ R2, R0, 1 ;  /* 0x3f80000000020421 */ /* 0x000fe20000010000 */
[----:B------:R-:W-:Y:S06]  /*1550*/  @P0 BRA `(.L_x_15) ;  /* 0x0000000000280947 */ /* 0x000fec0003800000 */
[----:B------:R-:W-:-:S13]  /*1560*/  FSETP.NEU.FTZ.AND P0, PT, |R0|, +INF , PT ;  /* 0x7f8000000000780b */ /* 0x000fda0003f1d200 */
[----:B------:R-:W-:-:S04]  /*1570*/  @P0 FFMA R3, R0, 1.84467440737095516160e+19, RZ ;  /* 0x5f80000000030823 */ /* 0x000fc800000000ff */
[----:B------:R-:W0:Y:S02]  /*1580*/  @P0 MUFU.RSQ R2, R3 ;  /* 0x0000000300020308 */ /* 0x000e240000001400 */
[----:B0-----:R-:W-:Y:S01]  /*1590*/  @P0 FMUL.FTZ R8, R3, R2 ;  /* 0x0000000203080220 */ /* 0x001fe20000410000 */
[----:B------:R-:W-:Y:S01]  /*15a0*/  @P0 FMUL.FTZ R9, R2, 0.5 ;  /* 0x3f00000002090820 */ /* 0x000fe20000410000 */
[----:B------:R-:W-:Y:S02]  /*15b0*/  @!P0 IMAD.MOV.U32 R2, RZ, RZ, R0 ;  /* 0x000000ffff028224 */ /* 0x000fe400078e0000 */
[----:B------:R-:W-:-:S04]  /*15c0*/  @P0 FADD.FTZ R7, -R8, -RZ ;  /* 0x800000ff08070221 */ /* 0x000fc80000010100 */
[----:B------:R-:W-:-:S04]  /*15d0*/  @P0 FFMA R7, R8, R7, R3 ;  /* 0x0000000708070223 */ /* 0x000fc80000000003 */
[----:B------:R-:W-:-:S04]  /*15e0*/  @P0 FFMA R7, R7, R9, R8 ;  /* 0x0000000907070223 */ /* 0x000fc80000000008 */
[----:B------:R-:W-:-:S07]  /*15f0*/  @P0 FMUL.FTZ R2, R7, 2.3283064365386962891e-10 ;  /* 0x2f80000007020820 */ /* 0x000fce0000410000 */
.L_x_15:
[----:B------:R-:W-:Y:S01]  /*1600*/  IMAD.MOV.U32 R0, RZ, RZ, R2 ;  /* 0x000000ffff007224 */ /* 0x000fe200078e0002 */
[----:B------:R-:W-:Y:S01]  /*1610*/  MOV R2, R10 ;  /* 0x0000000a00027202 */ /* 0x000fe20000000f00 */
[----:B------:R-:W-:-:S04]  /*1620*/  IMAD.MOV.U32 R3, RZ, RZ, 0x0 ;  /* 0x00000000ff037424 */ /* 0x000fc800078e00ff */
[----:B------:R-:W-:Y:S05]  /*1630*/  RET.REL.NODEC R2 `(wallpaperShader) ;  /* 0xffffffe802707950 */ /* 0x000fea0003c3ffff */
        .weak           $__internal_1_$__cuda_sm3x_div_rn_noftz_f32_slowpath
        .type           $__internal_1_$__cuda_sm3x_div_rn_noftz_f32_slowpath,@function
        .size           $__internal_1_$__cuda_sm3x_div_rn_noftz_f32_slowpath,(.L_x_29 - $__internal_1_$__cuda_sm3x_div_rn_noftz_f32_slowpath)
$__internal_1_$__cuda_sm3x_div_rn_noftz_f32_slowpath:
[----:B------:R-:W-:Y:S01]  /*1640*/  SHF.R.U32.HI R9, RZ, 0x17, R3 ;  /* 0x00000017ff097819 */ /* 0x000fe20000011603 */
[----:B------:R-:W-:Y:S01]  /*1650*/  BSSY.RECONVERGENT B1, `(.L_x_16) ;  /* 0x0000062000017945 */ /* 0x000fe20003800200 */
[----:B------:R-:W-:Y:S02]  /*1660*/  SHF.R.U32.HI R7, RZ, 0x17, R0 ;  /* 0x00000017ff077819 */ /* 0x000fe40000011600 */
[----:B------:R-:W-:Y:S02]  /*1670*/  LOP3.LUT R14, R9, 0xff, RZ, 0xc0, !PT ;  /* 0x000000ff090e7812 */ /* 0x000fe400078ec0ff */
[----:B------:R-:W-:-:S03]  /*1680*/  LOP3.LUT R12, R7, 0xff, RZ, 0xc0, !PT ;  /* 0x000000ff070c7812 */ /* 0x000fc600078ec0ff */
[----:B------:R-:W-:Y:S02]  /*1690*/  VIADD R10, R14, 0xffffffff ;  /* 0xffffffff0e0a7836 */ /* 0x000fe40000000000 */
[----:B------:R-:W-:-:S03]  /*16a0*/  VIADD R9, R12, 0xffffffff ;  /* 0xffffffff0c097836 */ /* 0x000fc60000000000 */
[----:B------:R-:W-:-:S04]  /*16b0*/  ISETP.GT.U32.AND P0, PT, R10, 0xfd, PT ;  /* 0x000000fd0a00780c */ /* 0x000fc80003f04070 */
[----:B------:R-:W-:-:S13]  /*16c0*/  ISETP.GT.U32.OR P0, PT, R9, 0xfd, P0 ;  /* 0x000000fd0900780c */ /* 0x000fda0000704470 */
[----:B------:R-:W-:Y:S01]  /*16d0*/  @!P0 MOV R7, RZ ;  /* 0x000000ff00078202 */ /* 0x000fe20000000f00 */
[----:B------:R-:W-:Y:S06]  /*16e0*/  @!P0 BRA `(.L_x_17) ;  /* 0x00000000005c8947 */ /* 0x000fec0003800000 */
[----:B------:R-:W-:Y:S02]  /*16f0*/  FSETP.GTU.FTZ.AND P0, PT, |R0|, +INF , PT ;  /* 0x7f8000000000780b */ /* 0x000fe40003f1c200 */
[----:B------:R-:W-:-:S04]  /*1700*/  FSETP.GTU.FTZ.AND P1, PT, |R3|, +INF , PT ;  /* 0x7f8000000300780b */ /* 0x000fc80003f3c200 */
[----:B------:R-:W-:-:S13]  /*1710*/  PLOP3.LUT P0, PT, P0, P1, PT, 0xf8, 0x8f ;  /* 0x00000000008f781c */ /* 0x000fda0000703f70 */
[----:B------:R-:W-:Y:S05]  /*1720*/  @P0 BRA `(.L_x_18) ;  /* 0x00000004004c0947 */ /* 0x000fea0003800000 */
[----:B------:R-:W-:-:S13]  /*1730*/  LOP3.LUT P0, RZ, R3, 0x7fffffff, R0, 0xc8, !PT ;  /* 0x7fffffff03ff7812 */ /* 0x000fda000780c800 */
[----:B------:R-:W-:Y:S05]  /*1740*/  @!P0 BRA `(.L_x_19) ;  /* 0x00000004003c8947 */ /* 0x000fea0003800000 */
[C---:B------:R-:W-:Y:S02]  /*1750*/  FSETP.NEU.FTZ.AND P0, PT, |R0|.reuse, +INF , PT ;  /* 0x7f8000000000780b */ /* 0x040fe40003f1d200 */
[----:B------:R-:W-:Y:S02]  /*1760*/  FSETP.NEU.FTZ.AND P2, PT, |R3|, +INF , PT ;  /* 0x7f8000000300780b */ /* 0x000fe40003f5d200 */
[----:B------:R-:W-:-:S11]  /*1770*/  FSETP.NEU.FTZ.AND P1, PT, |R0|, +INF , PT ;  /* 0x7f8000000000780b */ /* 0x000fd60003f3d200 */
[----:B------:R-:W-:Y:S05]  /*1780*/  @!P2 BRA !P0, `(.L_x_19) ;  /* 0x00000004002ca947 */ /* 0x000fea0004000000 */
[----:B------:R-:W-:-:S04]  /*1790*/  LOP3.LUT P0, RZ, R0, 0x7fffffff, RZ, 0xc0, !PT ;  /* 0x7fffffff00ff7812 */ /* 0x000fc8000780c0ff */
[----:B------:R-:W-:-:S13]  /*17a0*/  PLOP3.LUT P0, PT, P2, P0, PT, 0x2f, 0xf2 ;  /* 0x0000000000f2781c */ /* 0x000fda0001700577 */
[----:B------:R-:W-:Y:S05]  /*17b0*/  @P0 BRA `(.L_x_20) ;  /* 0x0000000400180947 */ /* 0x000fea0003800000 */
[----:B------:R-:W-:-:S04]  /*17c0*/  LOP3.LUT P0, RZ, R3, 0x7fffffff, RZ, 0xc0, !PT ;  /* 0x7fffffff03ff7812 */ /* 0x000fc8000780c0ff */
[----:B------:R-:W-:-:S13]  /*17d0*/  PLOP3.LUT P0, PT, P1, P0, PT, 0x2f, 0xf2 ;  /* 0x0000000000f2781c */ /* 0x000fda0000f00577 */
[----:B------:R-:W-:Y:S05]  /*17e0*/  @P0 BRA `(.L_x_21) ;  /* 0x0000000400000947 */ /* 0x000fea0003800000 */
[----:B------:R-:W-:Y:S02]  /*17f0*/  ISETP.GE.AND P0, PT, R9, RZ, PT ;  /* 0x000000ff0900720c */ /* 0x000fe40003f06270 */
[----:B------:R-:W-:-:S11]  /*1800*/  ISETP.GE.AND P1, PT, R10, RZ, PT ;  /* 0x000000ff0a00720c */ /* 0x000fd60003f26270 */
[----:B------:R-:W-:Y:S02]  /*1810*/  @P0 IMAD.MOV.U32 R7, RZ, RZ, RZ ;  /* 0x000000ffff070224 */ /* 0x000fe400078e00ff */
[----:B------:R-:W-:Y:S01]  /*1820*/  @!P0 FFMA R0, R0, 1.84467440737095516160e+19, RZ ;  /* 0x5f80000000008823 */ /* 0x000fe200000000ff */
[----:B------:R-:W-:Y:S02]  /*1830*/  @!P0 IMAD.MOV.U32 R7, RZ, RZ, -0x40 ;  /* 0xffffffc0ff078424 */ /* 0x000fe400078e00ff */
[----:B------:R-:W-:Y:S02]  /*1840*/  @!P1 FFMA R3, R3, 1.84467440737095516160e+19, RZ ;  /* 0x5f80000003039823 */ /* 0x000fe400000000ff */
[----:B------:R-:W-:-:S07]  /*1850*/  @!P1 VIADD R7, R7, 0x40 ;  /* 0x0000004007079836 */ /* 0x000fce0000000000 */
.L_x_17:
[----:B------:R-:W-:Y:S01]  /*1860*/  LEA R10, R14, 0xc0800000, 0x17 ;  /* 0xc08000000e0a7811 */ /* 0x000fe200078eb8ff */
[----:B------:R-:W-:Y:S03]  /*1870*/  BSSY.RECONVERGENT B2, `(.L_x_22) ;  /* 0x0000036000027945 */ /* 0x000fe60003800200 */
[----:B------:R-:W-:Y:S01]  /*1880*/  IADD3 R10, PT, PT, -R10, R3, RZ ;  /* 0x000000030a0a7210 */ /* 0x000fe20007ffe1ff */
[----:B------:R-:W-:-:S03]  /*1890*/  VIADD R3, R12, 0xffffff81 ;  /* 0xffffff810c037836 */ /* 0x000fc60000000000 */
[----:B------:R0:W1:Y:S01]  /*18a0*/  MUFU.RCP R9, R10 ;  /* 0x0000000a00097308 */ /* 0x0000620000001000 */
[----:B------:R-:W-:Y:S01]  /*18b0*/  FADD.FTZ R11, -R10, -RZ ;  /* 0x800000ff0a0b7221 */ /* 0x000fe20000010100 */
[C---:B------:R-:W-:Y:S01]  /*18c0*/  IMAD R0, R3.reuse, -0x800000, R0 ;  /* 0xff80000003007824 */ /* 0x040fe200078e0200 */
[----:B0-----:R-:W-:-:S05]  /*18d0*/  IADD3 R10, PT, PT, R3, 0x7f, -R14 ;  /* 0x0000007f030a7810 */ /* 0x001fca0007ffe80e */
[----:B------:R-:W-:Y:S02]  /*18e0*/  IMAD.IADD R10, R10, 0x1, R7 ;  /* 0x000000010a0a7824 */ /* 0x000fe400078e0207 */
[----:B-1----:R-:W-:-:S04]  /*18f0*/  FFMA R12, R9, R11, 1 ;  /* 0x3f800000090c7423 */ /* 0x002fc8000000000b */
[----:B------:R-:W-:-:S04]  /*1900*/  FFMA R16, R9, R12, R9 ;  /* 0x0000000c09107223 */ /* 0x000fc80000000009 */
[----:B------:R-:W-:-:S04]  /*1910*/  FFMA R9, R0, R16, RZ ;  /* 0x0000001000097223 */ /* 0x000fc800000000ff */
[----:B------:R-:W-:-:S04]  /*1920*/  FFMA R12, R11, R9, R0 ;  /* 0x000000090b0c7223 */ /* 0x000fc80000000000 */
[----:B------:R-:W-:-:S04]  /*1930*/  FFMA R9, R16, R12, R9 ;  /* 0x0000000c10097223 */ /* 0x000fc80000000009 */
[----:B------:R-:W-:-:S04]  /*1940*/  FFMA R12, R11, R9, R0 ;  /* 0x000000090b0c7223 */ /* 0x000fc80000000000 */
[----:B------:R-:W-:-:S05]  /*1950*/  FFMA R0, R16, R12, R9 ;  /* 0x0000000c10007223 */ /* 0x000fca0000000009 */
[----:B------:R-:W-:-:S04]  /*1960*/  SHF.R.U32.HI R3, RZ, 0x17, R0 ;  /* 0x00000017ff037819 */ /* 0x000fc80000011600 */
[----:B------:R-:W-:-:S05]  /*1970*/  LOP3.LUT R3, R3, 0xff, RZ, 0xc0, !PT ;  /* 0x000000ff03037812 */ /* 0x000fca00078ec0ff */
[----:B------:R-:W-:-:S05]  /*1980*/  IMAD.IADD R11, R3, 0x1, R10 ;  /* 0x00000001030b7824 */ /* 0x000fca00078e020a */
[----:B------:R-:W-:-:S04]  /*1990*/  IADD3 R3, PT, PT, R11, -0x1, RZ ;  /* 0xffffffff0b037810 */ /* 0x000fc80007ffe0ff */
[----:B------:R-:W-:-:S13]  /*19a0*/  ISETP.GE.U32.AND P0, PT, R3, 0xfe, PT ;  /* 0x000000fe0300780c */ /* 0x000fda0003f06070 */
[----:B------:R-:W-:Y:S05]  /*19b0*/  @!P0 BRA `(.L_x_23) ;  /* 0x0000000000808947 */ /* 0x000fea0003800000 */
[----:B------:R-:W-:-:S13]  /*19c0*/  ISETP.GT.AND P0, PT, R11, 0xfe, PT ;  /* 0x000000fe0b00780c */ /* 0x000fda0003f04270 */
[----:B------:R-:W-:Y:S05]  /*19d0*/  @P0 BRA `(.L_x_24) ;  /* 0x00000000006c0947 */ /* 0x000fea0003800000 */
[----:B------:R-:W-:-:S13]  /*19e0*/  ISETP.GE.AND P0, PT, R11, 0x1, PT ;  /* 0x000000010b00780c */ /* 0x000fda0003f06270 */
[----:B------:R-:W-:Y:S05]  /*19f0*/  @P0 BRA `(.L_x_25) ;  /* 0x0000000000740947 */ /* 0x000fea0003800000 */
[----:B------:R-:W-:Y:S02]  /*1a00*/  ISETP.GE.AND P0, PT, R11, -0x18, PT ;  /* 0xffffffe80b00780c */ /* 0x000fe40003f06270 */
[----:B------:R-:W-:-:S11]  /*1a10*/  LOP3.LUT R0, R0, 0x80000000, RZ, 0xc0, !PT ;  /* 0x8000000000007812 */ /* 0x000fd600078ec0ff */
[----:B------:R-:W-:Y:S05]  /*1a20*/  @!P0 BRA `(.L_x_25) ;  /* 0x0000000000688947 */ /* 0x000fea0003800000 */
[CCC-:B------:R-:W-:Y:S01]  /*1a30*/  FFMA.RZ R3, R16.reuse, R12.reuse, R9.reuse ;  /* 0x0000000c10037223 */ /* 0x1c0fe2000000c009 */
[CCC-:B------:R-:W-:Y:S01]  /*1a40*/  FFMA.RM R10, R16.reuse, R12.reuse, R9.reuse ;  /* 0x0000000c100a7223 */ /* 0x1c0fe20000004009 */
[C---:B------:R-:W-:Y:S02]  /*1a50*/  ISETP.NE.AND P2, PT, R11.reuse, RZ, PT ;  /* 0x000000ff0b00720c */ /* 0x040fe40003f45270 */
[----:B------:R-:W-:Y:S02]  /*1a60*/  ISETP.NE.AND P1, PT, R11, RZ, PT ;  /* 0x000000ff0b00720c */ /* 0x000fe40003f25270 */
[----:B------:R-:W-:Y:S01]  /*1a70*/  LOP3.LUT R7, R3, 0x7fffff, RZ, 0xc0, !PT ;  /* 0x007fffff03077812 */ /* 0x000fe200078ec0ff */
[----:B------:R-:W-:Y:S01]  /*1a80*/  FFMA.RP R3, R16, R12, R9 ;  /* 0x0000000c10037223 */ /* 0x000fe20000008009 */
[----:B------:R-:W-:Y:S02]  /*1a90*/  VIADD R12, R11, 0x20 ;  /* 0x000000200b0c7836 */ /* 0x000fe40000000000 */
[----:B------:R-:W-:Y:S01]  /*1aa0*/  LOP3.LUT R7, R7, 0x800000, RZ, 0xfc, !PT ;  /* 0x0080000007077812 */ /* 0x000fe200078efcff */
[----:B------:R-:W-:Y:S01]  /*1ab0*/  IMAD.MOV R9, RZ, RZ, -R11 ;  /* 0x000000ffff097224 */ /* 0x000fe200078e0a0b */
[----:B------:R-:W-:-:S02]  /*1ac0*/  FSETP.NEU.FTZ.AND P0, PT, R3, R10, PT ;  /* 0x0000000a0300720b */ /* 0x000fc40003f1d000 */
[----:B------:R-:W-:Y:S02]  /*1ad0*/  SHF.L.U32 R12, R7, R12, RZ ;  /* 0x0000000c070c7219 */ /* 0x000fe400000006ff */
[----:B------:R-:W-:Y:S02]  /*1ae0*/  SEL R10, R9, RZ, P2 ;  /* 0x000000ff090a7207 */ /* 0x000fe40001000000 */
[----:B------:R-:W-:Y:S02]  /*1af0*/  ISETP.NE.AND P1, PT, R12, RZ, P1 ;  /* 0x000000ff0c00720c */ /* 0x000fe40000f25270 */
[----:B------:R-:W-:Y:S02]  /*1b00*/  SHF.R.U32.HI R10, RZ, R10, R7 ;  /* 0x0000000aff0a7219 */ /* 0x000fe40000011607 */
[----:B------:R-:W-:Y:S02]  /*1b10*/  PLOP3.LUT P0, PT, P0, P1, PT, 0xf8, 0x8f ;  /* 0x00000000008f781c */ /* 0x000fe40000703f70 */
[----:B------:R-:W-:-:S02]  /*1b20*/  SHF.R.U32.HI R12, RZ, 0x1, R10 ;  /* 0x00000001ff0c7819 */ /* 0x000fc4000001160a */
[----:B------:R-:W-:-:S04]  /*1b30*/  SEL R3, RZ, 0x1, !P0 ;  /* 0x00000001ff037807 */ /* 0x000fc80004000000 */
[----:B------:R-:W-:-:S04]  /*1b40*/  LOP3.LUT R3, R3, 0x1, R12, 0xf8, !PT ;  /* 0x0000000103037812 */ /* 0x000fc800078ef80c */
[----:B------:R-:W-:-:S05]  /*1b50*/  LOP3.LUT R3, R3, R10, RZ, 0xc0, !PT ;  /* 0x0000000a03037212 */ /* 0x000fca00078ec0ff */
[----:B------:R-:W-:-:S05]  /*1b60*/  IMAD.IADD R3, R12, 0x1, R3 ;  /* 0x000000010c037824 */ /* 0x000fca00078e0203 */
[----:B------:R-:W-:Y:S01]  /*1b70*/  LOP3.LUT R0, R3, R0, RZ, 0xfc, !PT ;  /* 0x0000000003007212 */ /* 0x000fe200078efcff */
[----:B------:R-:W-:Y:S06]  /*1b80*/  BRA `(.L_x_25) ;  /* 0x0000000000107947 */ /* 0x000fec0003800000 */
.L_x_24:
[----:B------:R-:W-:-:S04]  /*1b90*/  LOP3.LUT R0, R0, 0x80000000, RZ, 0xc0, !PT ;  /* 0x8000000000007812 */ /* 0x000fc800078ec0ff */
[----:B------:R-:W-:Y:S01]  /*1ba0*/  LOP3.LUT R0, R0, 0x7f800000, RZ, 0xfc, !PT ;  /* 0x7f80000000007812 */ /* 0x000fe200078efcff */
[----:B------:R-:W-:Y:S06]  /*1bb0*/  BRA `(.L_x_25) ;  /* 0x0000000000047947 */ /* 0x000fec0003800000 */
.L_x_23:
[----:B------:R-:W-:-:S07]  /*1bc0*/  LEA R0, R10, R0, 0x17 ;  /* 0x000000000a007211 */ /* 0x000fce00078eb8ff */
.L_x_25:
[----:B------:R-:W-:Y:S05]  /*1bd0*/  BSYNC.RECONVERGENT B2 ;  /* 0x0000000000027941 */ /* 0x000fea0003800200 */
.L_x_22:
[----:B------:R-:W-:Y:S05]  /*1be0*/  BRA `(.L_x_26) ;  /* 0x0000000000207947 */ /* 0x000fea0003800000 */
.L_x_21:
[----:B------:R-:W-:-:S04]  /*1bf0*/  LOP3.LUT R0, R3, 0x80000000, R0, 0x48, !PT ;  /* 0x8000000003007812 */ /* 0x000fc800078e4800 */
[----:B------:R-:W-:Y:S01]  /*1c00*/  LOP3.LUT R0, R0, 0x7f800000, RZ, 0xfc, !PT ;  /* 0x7f80000000007812 */ /* 0x000fe200078efcff */
[----:B------:R-:W-:Y:S06]  /*1c10*/  BRA `(.L_x_26) ;  /* 0x0000000000147947 */ /* 0x000fec0003800000 */
.L_x_20:
[----:B------:R-:W-:Y:S01]  /*1c20*/  LOP3.LUT R0, R3, 0x80000000, R0, 0x48, !PT ;  /* 0x8000000003007812 */ /* 0x000fe200078e4800 */
[----:B------:R-:W-:Y:S06]  /*1c30*/  BRA `(.L_x_26) ;  /* 0x00000000000c7947 */ /* 0x000fec0003800000 */
.L_x_19:
[----:B------:R-:W0:Y:S01]  /*1c40*/  MUFU.RSQ R0, -QNAN ;  /* 0xffc0000000007908 */ /* 0x000e220000001400 */
[----:B------:R-:W-:Y:S05]  /*1c50*/  BRA `(.L_x_26) ;  /* 0x0000000000047947 */ /* 0x000fea0003800000 */
.L_x_18:
[----:B------:R-:W-:-:S07]  /*1c60*/  FADD.FTZ R0, R0, R3 ;  /* 0x0000000300007221 */ /* 0x000fce0000010000 */
.L_x_26:
[----:B------:R-:W-:Y:S05]  /*1c70*/  BSYNC.RECONVERGENT B1 ;  /* 0x0000000000017941 */ /* 0x000fea0003800200 */
.L_x_16:
[----:B------:R-:W-:Y:S02]  /*1c80*/  IMAD.MOV.U32 R9, RZ, RZ, 0x0 ;  /* 0x00000000ff097424 */ /* 0x000fe400078e00ff */
[----:B0-----:R-:W-:Y:S02]  /*1c90*/  IMAD.MOV.U32 R7, RZ, RZ, R0 ;  /* 0x000000ffff077224 */ /* 0x001fe400078e0000 */
[----:B------:R-:W-:Y:S05]  /*1ca0*/  RET.REL.NODEC R8 `(wallpaperShader) ;  /* 0xffffffe008d47950 */ /* 0x000fea0003c3ffff */
.L_x_27:
[----:B------:R-:W-:-:S00]  /*1cb0*/  BRA `(.L_x_27) ;  /* 0xfffffffc00fc7947 */ /* 0x000fc0000383ffff */
[----:B------:R-:W-:-:S00]  /*1cc0*/  NOP ;  /* 0x0000000000007918 */ /* 0x000fc00000000000 */
        /* <DEDUP_REMOVED lines=11> */
.L_x_29:


//--------------------- .nv.global.init           --------------------------
	.section	.nv.global.init,"aw",@progbits
	.align	4
.nv.global.init:
	.type		__cudart_i2opi_f,@object
	.size		__cudart_i2opi_f,(.L_0 - __cudart_i2opi_f)
__cudart_i2opi_f:
        /*0000*/ 	.byte	0x41, 0x90, 0x43, 0x3c, 0x99, 0x95, 0x62, 0xdb, 0xc0, 0xdd, 0x34, 0xf5, 0xd1, 0x57, 0x27, 0xfc
        /*0010*/ 	.byte	0x29, 0x15, 0x44, 0x4e, 0x6e, 0x83, 0xf9, 0xa2
.L_0:


//--------------------- .nv.shared.reserved.0     --------------------------
	.section	.nv.shared.reserved.0,"aw",@nobits
	.weak		__nv_reservedSMEM_offset_0_alias
	.size		__nv_reservedSMEM_offset_0_alias, 0, 64
	.other		__nv_reservedSMEM_offset_0_alias,@"STO_CUDA_RESERVED_SHARED STV_DEFAULT"
__nv_reservedSMEM_offset_0_alias:
	.zero		0
	.zero		64


//--------------------- .nv.constant0.wallpaperShader --------------------------
	.section	.nv.constant0.wallpaperShader,"a",@progbits
	.sectionflags	@""
	.align	4
.nv.constant0.wallpaperShader:
	.zero		940


//--------------------- SYMBOLS --------------------------

	.type		.nv.reservedSmem.offset0,@object
	.size		.nv.reservedSmem.offset0,0x4
